// Copyright (c) 2024, Jay Shah, Ganesh Bikshandi, Ying Zhang, Vijay Thakkar, Pradeep Ramani, Tri Dao.
// Splitting the different template instantiations to different files to speed up compilation.
// This file is auto-generated. See "generate_kernels.py"

#include "flash_fwd_launch_template.h"

#ifndef FLASHATTENTION_DISABLE_HDIM192
template void run_mha_fwd_<90, cutlass::float_e4m3_t, 192, 128, true, false, false, true>(Flash_fwd_params &params, cudaStream_t stream);
#endif


// ===== COMPILED SASS (sm_100a) =====

	.target	sm_100a

	.elftype	@"ET_EXEC"


//--------------------- .note.nv.tkinfo           --------------------------
	.section	.note.nv.tkinfo,"",@"SHT_NOTE"
	.sectionflags	@"SHF_NOTE_NV_TKINFO"
	.tkinfo
        /*0018*/ 	.word	0x00000002
        /*0030*/ 	.string	""
        /*0030*/ 	.string	"ptxas"
        /*0030*/ 	.string	"Cuda compilation tools, release 13.0, V13.0.88"
        /*0030*/ 	.string	"Build cuda_13.0.r13.0/compiler.36424714_0"
        /*0030*/ 	.string	"-arch sm_100a -m 64 "



//--------------------- .note.nv.cuinfo           --------------------------
	.section	.note.nv.cuinfo,"",@"SHT_NOTE"
	.sectionflags	@"SHF_NOTE_NV_CUINFO"
        /*0018*/ 	.short	0x0002
        /*001a*/ 	.short	0x0064
        /*001c*/ 	.short	0x0082
	.zero		2


//--------------------- .nv.info                  --------------------------
	.section	.nv.info,"",@"SHT_CUDA_INFO"
	.align	4


	//----- nvinfo : EIATTR_REGCOUNT
	.align		4
        /*0000*/ 	.byte	0x04, 0x2f
        /*0002*/ 	.short	(.L_12 - .L_11)
	.align		4
.L_11:
        /*0004*/ 	.word	index@(_ZN7cutlass13device_kernelIN5flash11enable_sm90INS1_16FlashAttnFwdSm90INS1_25CollectiveMainloopFwdSm90ILi2EN4cute5tupleIJNS5_1CILi1EEES8_S8_EEENS6_IJNS7_ILi128EEENS7_ILi160EEENS7_ILi192EEEEEELi128ENS_12float_e4m3_tEfNS_4arch4Sm90ELb1ELb0ELb0ELb1ELb0ELb1ELb0ELb1ELb1ELb1ELb1ELb0EEENS1_21CollectiveEpilogueFwdINS6_IJSA_SA_SB_EEES9_NS_10bfloat16_tESG_Li256ELb1ELb1ELb1ELb1EEENS1_36VarlenDynamicPersistentTileSchedulerILi128ELi160ELi256ELi128ELb1ELb1ELb1ELb1ELb1ELb1EEEEEEEEEvNT_6ParamsE)
        /*0008*/ 	.word	0x00000004


	//----- nvinfo : EIATTR_FRAME_SIZE
	.align		4
.L_12:
        /*000c*/ 	.byte	0x04, 0x11
        /*000e*/ 	.short	(.L_14 - .L_13)
	.align		4
.L_13:
        /*0010*/ 	.word	index@(_ZN7cutlass13device_kernelIN5flash11enable_sm90INS1_16FlashAttnFwdSm90INS1_25CollectiveMainloopFwdSm90ILi2EN4cute5tupleIJNS5_1CILi1EEES8_S8_EEENS6_IJNS7_ILi128EEENS7_ILi160EEENS7_ILi192EEEEEELi128ENS_12float_e4m3_tEfNS_4arch4Sm90ELb1ELb0ELb0ELb1ELb0ELb1ELb0ELb1ELb1ELb1ELb1ELb0EEENS1_21CollectiveEpilogueFwdINS6_IJSA_SA_SB_EEES9_NS_10bfloat16_tESG_Li256ELb1ELb1ELb1ELb1EEENS1_36VarlenDynamicPersistentTileSchedulerILi128ELi160ELi256ELi128ELb1ELb1ELb1ELb1ELb1ELb1EEEEEEEEEvNT_6ParamsE)
        /*0014*/ 	.word	0x00000000


	//----- nvinfo : EIATTR_REGCOUNT
	.align		4
.L_14:
        /*0018*/ 	.byte	0x04, 0x2f
        /*001a*/ 	.short	(.L_16 - .L_15)
	.align		4
.L_15:
        /*001c*/ 	.word	index@(_ZN7cutlass13device_kernelIN5flash11enable_sm90INS1_16FlashAttnFwdSm90INS1_25CollectiveMainloopFwdSm90ILi2EN4cute5tupleIJNS5_1CILi1EEES8_S8_EEENS6_IJNS7_ILi128EEENS7_ILi160EEENS7_ILi192EEEEEELi128ENS_12float_e4m3_tEfNS_4arch4Sm90ELb1ELb0ELb0ELb1ELb0ELb0ELb0ELb1ELb1ELb1ELb1ELb0EEENS1_21CollectiveEpilogueFwdINS6_IJSA_SA_SB_EEES9_NS_10bfloat16_tESG_Li256ELb1ELb1ELb1ELb1EEENS1_36VarlenDynamicPersistentTileSchedulerILi128ELi160ELi256ELi128ELb1ELb1ELb1ELb1ELb1ELb1EEEEEEEEEvNT_6ParamsE)
        /*0020*/ 	.word	0x00000004


	//----- nvinfo : EIATTR_FRAME_SIZE
	.align		4
.L_16:
        /*0024*/ 	.byte	0x04, 0x11
        /*0026*/ 	.short	(.L_18 - .L_17)
	.align		4
.L_17:
        /*0028*/ 	.word	index@(_ZN7cutlass13device_kernelIN5flash11enable_sm90INS1_16FlashAttnFwdSm90INS1_25CollectiveMainloopFwdSm90ILi2EN4cute5tupleIJNS5_1CILi1EEES8_S8_EEENS6_IJNS7_ILi128EEENS7_ILi160EEENS7_ILi192EEEEEELi128ENS_12float_e4m3_tEfNS_4arch4Sm90ELb1ELb0ELb0ELb1ELb0ELb0ELb0ELb1ELb1ELb1ELb1ELb0EEENS1_21CollectiveEpilogueFwdINS6_IJSA_SA_SB_EEES9_NS_10bfloat16_tESG_Li256ELb1ELb1ELb1ELb1EEENS1_36VarlenDynamicPersistentTileSchedulerILi128ELi160ELi256ELi128ELb1ELb1ELb1ELb1ELb1ELb1EEEEEEEEEvNT_6ParamsE)
        /*002c*/ 	.word	0x00000000


	//----- nvinfo : EIATTR_REGCOUNT
	.align		4
.L_18:
        /*0030*/ 	.byte	0x04, 0x2f
        /*0032*/ 	.short	(.L_20 - .L_19)
	.align		4
.L_19:
        /*0034*/ 	.word	index@(_ZN7cutlass13device_kernelIN5flash11enable_sm90INS1_16FlashAttnFwdSm90INS1_25CollectiveMainloopFwdSm90ILi2EN4cute5tupleIJNS5_1CILi1EEES8_S8_EEENS6_IJNS7_ILi128EEENS7_ILi160EEENS7_ILi192EEEEEELi128ENS_12float_e4m3_tEfNS_4arch4Sm90ELb1ELb0ELb0ELb0ELb0ELb0ELb0ELb1ELb1ELb1ELb1ELb0EEENS1_21CollectiveEpilogueFwdINS6_IJSA_SA_SB_EEES9_NS_10bfloat16_tESG_Li256ELb0ELb1ELb1ELb1EEENS1_19SingleTileSchedulerILb0ELb1ELb1ELi128EEEEEEEEEvNT_6ParamsE)
        /*0038*/ 	.word	0x00000004


	//----- nvinfo : EIATTR_FRAME_SIZE
	.align		4
.L_20:
        /*003c*/ 	.byte	0x04, 0x11
        /*003e*/ 	.short	(.L_22 - .L_21)
	.align		4
.L_21:
        /*0040*/ 	.word	index@(_ZN7cutlass13device_kernelIN5flash11enable_sm90INS1_16FlashAttnFwdSm90INS1_25CollectiveMainloopFwdSm90ILi2EN4cute5tupleIJNS5_1CILi1EEES8_S8_EEENS6_IJNS7_ILi128EEENS7_ILi160EEENS7_ILi192EEEEEELi128ENS_12float_e4m3_tEfNS_4arch4Sm90ELb1ELb0ELb0ELb0ELb0ELb0ELb0ELb1ELb1ELb1ELb1ELb0EEENS1_21CollectiveEpilogueFwdINS6_IJSA_SA_SB_EEES9_NS_10bfloat16_tESG_Li256ELb0ELb1ELb1ELb1EEENS1_19SingleTileSchedulerILb0ELb1ELb1ELi128EEEEEEEEEvNT_6ParamsE)
        /*0044*/ 	.word	0x00000000


	//----- nvinfo : EIATTR_REGCOUNT
	.align		4
.L_22:
        /*0048*/ 	.byte	0x04, 0x2f
        /*004a*/ 	.short	(.L_24 - .L_23)
	.align		4
.L_23:
        /*004c*/ 	.word	index@(_ZN7cutlass13device_kernelIN5flash11enable_sm90INS1_16FlashAttnFwdSm90INS1_25CollectiveMainloopFwdSm90ILi2EN4cute5tupleIJNS5_1CILi1EEES8_S8_EEENS6_IJNS7_ILi128EEENS7_ILi160EEENS7_ILi192EEEEEELi128ENS_12float_e4m3_tEfNS_4arch4Sm90ELb0ELb1ELb0ELb1ELb0ELb1ELb0ELb1ELb1ELb1ELb1ELb0EEENS1_21CollectiveEpilogueFwdINS6_IJSA_SA_SB_EEES9_NS_10bfloat16_tESG_Li256ELb1ELb1ELb1ELb1EEENS1_36VarlenDynamicPersistentTileSchedulerILi128ELi160ELi256ELi128ELb1ELb1ELb1ELb1ELb0ELb1EEEEEEEEEvNT_6ParamsE)
        /*0050*/ 	.word	0x00000004


	//----- nvinfo : EIATTR_FRAME_SIZE
	.align		4
.L_24:
        /*0054*/ 	.byte	0x04, 0x11
        /*0056*/ 	.short	(.L_26 - .L_25)
	.align		4
.L_25:
        /*0058*/ 	.word	index@(_ZN7cutlass13device_kernelIN5flash11enable_sm90INS1_16FlashAttnFwdSm90INS1_25CollectiveMainloopFwdSm90ILi2EN4cute5tupleIJNS5_1CILi1EEES8_S8_EEENS6_IJNS7_ILi128EEENS7_ILi160EEENS7_ILi192EEEEEELi128ENS_12float_e4m3_tEfNS_4arch4Sm90ELb0ELb1ELb0ELb1ELb0ELb1ELb0ELb1ELb1ELb1ELb1ELb0EEENS1_21CollectiveEpilogueFwdINS6_IJSA_SA_SB_EEES9_NS_10bfloat16_tESG_Li256ELb1ELb1ELb1ELb1EEENS1_36VarlenDynamicPersistentTileSchedulerILi128ELi160ELi256ELi128ELb1ELb1ELb1ELb1ELb0ELb1EEEEEEEEEvNT_6ParamsE)
        /*005c*/ 	.word	0x00000000


	//----- nvinfo : EIATTR_REGCOUNT
	.align		4
.L_26:
        /*0060*/ 	.byte	0x04, 0x2f
        /*0062*/ 	.short	(.L_28 - .L_27)
	.align		4
.L_27:
        /*0064*/ 	.word	index@(_ZN7cutlass13device_kernelIN5flash11enable_sm90INS1_16FlashAttnFwdSm90INS1_25CollectiveMainloopFwdSm90ILi2EN4cute5tupleIJNS5_1CILi1EEES8_S8_EEENS6_IJNS7_ILi128EEENS7_ILi160EEENS7_ILi192EEEEEELi128ENS_12float_e4m3_tEfNS_4arch4Sm90ELb0ELb1ELb0ELb1ELb0ELb0ELb0ELb1ELb1ELb1ELb1ELb0EEENS1_21CollectiveEpilogueFwdINS6_IJSA_SA_SB_EEES9_NS_10bfloat16_tESG_Li256ELb1ELb1ELb1ELb1EEENS1_36VarlenDynamicPersistentTileSchedulerILi128ELi160ELi256ELi128ELb1ELb1ELb1ELb1ELb0ELb1EEEEEEEEEvNT_6ParamsE)
        /*0068*/ 	.word	0x00000004


	//----- nvinfo : EIATTR_FRAME_SIZE
	.align		4
.L_28:
        /*006c*/ 	.byte	0x04, 0x11
        /*006e*/ 	.short	(.L_30 - .L_29)
	.align		4
.L_29:
        /*0070*/ 	.word	index@(_ZN7cutlass13device_kernelIN5flash11enable_sm90INS1_16FlashAttnFwdSm90INS1_25CollectiveMainloopFwdSm90ILi2EN4cute5tupleIJNS5_1CILi1EEES8_S8_EEENS6_IJNS7_ILi128EEENS7_ILi160EEENS7_ILi192EEEEEELi128ENS_12float_e4m3_tEfNS_4arch4Sm90ELb0ELb1ELb0ELb1ELb0ELb0ELb0ELb1ELb1ELb1ELb1ELb0EEENS1_21CollectiveEpilogueFwdINS6_IJSA_SA_SB_EEES9_NS_10bfloat16_tESG_Li256ELb1ELb1ELb1ELb1EEENS1_36VarlenDynamicPersistentTileSchedulerILi128ELi160ELi256ELi128ELb1ELb1ELb1ELb1ELb0ELb1EEEEEEEEEvNT_6ParamsE)
        /*0074*/ 	.word	0x00000000


	//----- nvinfo : EIATTR_REGCOUNT
	.align		4
.L_30:
        /*0078*/ 	.byte	0x04, 0x2f
        /*007a*/ 	.short	(.L_32 - .L_31)
	.align		4
.L_31:
        /*007c*/ 	.word	index@(_ZN7cutlass13device_kernelIN5flash11enable_sm90INS1_16FlashAttnFwdSm90INS1_25CollectiveMainloopFwdSm90ILi2EN4cute5tupleIJNS5_1CILi1EEES8_S8_EEENS6_IJNS7_ILi128EEENS7_ILi160EEENS7_ILi192EEEEEELi128ENS_12float_e4m3_tEfNS_4arch4Sm90ELb0ELb1ELb0ELb0ELb0ELb0ELb0ELb1ELb1ELb1ELb1ELb0EEENS1_21CollectiveEpilogueFwdINS6_IJSA_SA_SB_EEES9_NS_10bfloat16_tESG_Li256ELb0ELb1ELb1ELb1EEENS1_19SingleTileSchedulerILb0ELb1ELb1ELi128EEEEEEEEEvNT_6ParamsE)
        /*0080*/ 	.word	0x00000004


	//----- nvinfo : EIATTR_FRAME_SIZE
	.align		4
.L_32:
        /*0084*/ 	.byte	0x04, 0x11
        /*0086*/ 	.short	(.L_34 - .L_33)
	.align		4
.L_33:
        /*0088*/ 	.word	index@(_ZN7cutlass13device_kernelIN5flash11enable_sm90INS1_16FlashAttnFwdSm90INS1_25CollectiveMainloopFwdSm90ILi2EN4cute5tupleIJNS5_1CILi1EEES8_S8_EEENS6_IJNS7_ILi128EEENS7_ILi160EEENS7_ILi192EEEEEELi128ENS_12float_e4m3_tEfNS_4arch4Sm90ELb0ELb1ELb0ELb0ELb0ELb0ELb0ELb1ELb1ELb1ELb1ELb0EEENS1_21CollectiveEpilogueFwdINS6_IJSA_SA_SB_EEES9_NS_10bfloat16_tESG_Li256ELb0ELb1ELb1ELb1EEENS1_19SingleTileSchedulerILb0ELb1ELb1ELi128EEEEEEEEEvNT_6ParamsE)
        /*008c*/ 	.word	0x00000000


	//----- nvinfo : EIATTR_REGCOUNT
	.align		4
.L_34:
        /*0090*/ 	.byte	0x04, 0x2f
        /*0092*/ 	.short	(.L_36 - .L_35)
	.align		4
.L_35:
        /*0094*/ 	.word	index@(_ZN7cutlass13device_kernelIN5flash11enable_sm90INS1_16FlashAttnFwdSm90INS1_25CollectiveMainloopFwdSm90ILi2EN4cute5tupleIJNS5_1CILi1EEES8_S8_EEENS6_IJNS7_ILi128EEENS7_ILi160EEENS7_ILi192EEEEEELi128ENS_12float_e4m3_tEfNS_4arch4Sm90ELb0ELb0ELb0ELb1ELb0ELb1ELb0ELb1ELb1ELb1ELb1ELb0EEENS1_21CollectiveEpilogueFwdINS6_IJSA_SA_SB_EEES9_NS_10bfloat16_tESG_Li256ELb1ELb1ELb1ELb1EEENS1_36VarlenDynamicPersistentTileSchedulerILi128ELi160ELi256ELi128ELb1ELb1ELb1ELb0ELb1ELb1EEEEEEEEEvNT_6ParamsE)
        /*0098*/ 	.word	0x00000004


	//----- nvinfo : EIATTR_FRAME_SIZE
	.align		4
.L_36:
        /*009c*/ 	.byte	0x04, 0x11
        /*009e*/ 	.short	(.L_38 - .L_37)
	.align		4
.L_37:
        /*00a0*/ 	.word	index@(_ZN7cutlass13device_kernelIN5flash11enable_sm90INS1_16FlashAttnFwdSm90INS1_25CollectiveMainloopFwdSm90ILi2EN4cute5tupleIJNS5_1CILi1EEES8_S8_EEENS6_IJNS7_ILi128EEENS7_ILi160EEENS7_ILi192EEEEEELi128ENS_12float_e4m3_tEfNS_4arch4Sm90ELb0ELb0ELb0ELb1ELb0ELb1ELb0ELb1ELb1ELb1ELb1ELb0EEENS1_21CollectiveEpilogueFwdINS6_IJSA_SA_SB_EEES9_NS_10bfloat16_tESG_Li256ELb1ELb1ELb1ELb1EEENS1_36VarlenDynamicPersistentTileSchedulerILi128ELi160ELi256ELi128ELb1ELb1ELb1ELb0ELb1ELb1EEEEEEEEEvNT_6ParamsE)
        /*00a4*/ 	.word	0x00000000


	//----- nvinfo : EIATTR_REGCOUNT
	.align		4
.L_38:
        /*00a8*/ 	.byte	0x04, 0x2f
        /*00aa*/ 	.short	(.L_40 - .L_39)
	.align		4
.L_39:
        /*00ac*/ 	.word	index@(_ZN7cutlass13device_kernelIN5flash11enable_sm90INS1_16FlashAttnFwdSm90INS1_25CollectiveMainloopFwdSm90ILi2EN4cute5tupleIJNS5_1CILi1EEES8_S8_EEENS6_IJNS7_ILi128EEENS7_ILi160EEENS7_ILi192EEEEEELi128ENS_12float_e4m3_tEfNS_4arch4Sm90ELb0ELb0ELb0ELb1ELb0ELb0ELb0ELb1ELb1ELb1ELb1ELb0EEENS1_21CollectiveEpilogueFwdINS6_IJSA_SA_SB_EEES9_NS_10bfloat16_tESG_Li256ELb1ELb1ELb1ELb1EEENS1_36VarlenDynamicPersistentTileSchedulerILi128ELi160ELi256ELi128ELb1ELb1ELb1ELb0ELb1ELb1EEEEEEEEEvNT_6ParamsE)
        /*00b0*/ 	.word	0x00000004


	//----- nvinfo : EIATTR_FRAME_SIZE
	.align		4
.L_40:
        /*00b4*/ 	.byte	0x04, 0x11
        /*00b6*/ 	.short	(.L_42 - .L_41)
	.align		4
.L_41:
        /*00b8*/ 	.word	index@(_ZN7cutlass13device_kernelIN5flash11enable_sm90INS1_16FlashAttnFwdSm90INS1_25CollectiveMainloopFwdSm90ILi2EN4cute5tupleIJNS5_1CILi1EEES8_S8_EEENS6_IJNS7_ILi128EEENS7_ILi160EEENS7_ILi192EEEEEELi128ENS_12float_e4m3_tEfNS_4arch4Sm90ELb0ELb0ELb0ELb1ELb0ELb0ELb0ELb1ELb1ELb1ELb1ELb0EEENS1_21CollectiveEpilogueFwdINS6_IJSA_SA_SB_EEES9_NS_10bfloat16_tESG_Li256ELb1ELb1ELb1ELb1EEENS1_36VarlenDynamicPersistentTileSchedulerILi128ELi160ELi256ELi128ELb1ELb1ELb1ELb0ELb1ELb1EEEEEEEEEvNT_6ParamsE)
        /*00bc*/ 	.word	0x00000000


	//----- nvinfo : EIATTR_REGCOUNT
	.align		4
.L_42:
        /*00c0*/ 	.byte	0x04, 0x2f
        /*00c2*/ 	.short	(.L_44 - .L_43)
	.align		4
.L_43:
        /*00c4*/ 	.word	index@(_ZN7cutlass13device_kernelIN5flash11enable_sm90INS1_16FlashAttnFwdSm90INS1_25CollectiveMainloopFwdSm90ILi2EN4cute5tupleIJNS5_1CILi1EEES8_S8_EEENS6_IJNS7_ILi128EEENS7_ILi160EEENS7_ILi192EEEEEELi128ENS_12float_e4m3_tEfNS_4arch4Sm90ELb0ELb0ELb0ELb0ELb0ELb0ELb0ELb1ELb1ELb1ELb1ELb0EEENS1_21CollectiveEpilogueFwdINS6_IJSA_SA_SB_EEES9_NS_10bfloat16_tESG_Li256ELb0ELb1ELb1ELb1EEENS1_19SingleTileSchedulerILb0ELb1ELb1ELi128EEEEEEEEEvNT_6ParamsE)
        /*00c8*/ 	.word	0x00000004


	//----- nvinfo : EIATTR_FRAME_SIZE
	.align		4
.L_44:
        /*00cc*/ 	.byte	0x04, 0x11
        /*00ce*/ 	.short	(.L_46 - .L_45)
	.align		4
.L_45:
        /*00d0*/ 	.word	index@(_ZN7cutlass13device_kernelIN5flash11enable_sm90INS1_16FlashAttnFwdSm90INS1_25CollectiveMainloopFwdSm90ILi2EN4cute5tupleIJNS5_1CILi1EEES8_S8_EEENS6_IJNS7_ILi128EEENS7_ILi160EEENS7_ILi192EEEEEELi128ENS_12float_e4m3_tEfNS_4arch4Sm90ELb0ELb0ELb0ELb0ELb0ELb0ELb0ELb1ELb1ELb1ELb1ELb0EEENS1_21CollectiveEpilogueFwdINS6_IJSA_SA_SB_EEES9_NS_10bfloat16_tESG_Li256ELb0ELb1ELb1ELb1EEENS1_19SingleTileSchedulerILb0ELb1ELb1ELi128EEEEEEEEEvNT_6ParamsE)
        /*00d4*/ 	.word	0x00000000


	//----- nvinfo : EIATTR_MIN_STACK_SIZE
	.align		4
.L_46:
        /*00d8*/ 	.byte	0x04, 0x12
        /*00da*/ 	.short	(.L_48 - .L_47)
	.align		4
.L_47:
        /*00dc*/ 	.word	index@(_ZN7cutlass13device_kernelIN5flash11enable_sm90INS1_16FlashAttnFwdSm90INS1_25CollectiveMainloopFwdSm90ILi2EN4cute5tupleIJNS5_1CILi1EEES8_S8_EEENS6_IJNS7_ILi128EEENS7_ILi160EEENS7_ILi192EEEEEELi128ENS_12float_e4m3_tEfNS_4arch4Sm90ELb0ELb0ELb0ELb0ELb0ELb0ELb0ELb1ELb1ELb1ELb1ELb0EEENS1_21CollectiveEpilogueFwdINS6_IJSA_SA_SB_EEES9_NS_10bfloat16_tESG_Li256ELb0ELb1ELb1ELb1EEENS1_19SingleTileSchedulerILb0ELb1ELb1ELi128EEEEEEEEEvNT_6ParamsE)
        /*00e0*/ 	.word	0x00000000


	//----- nvinfo : EIATTR_MIN_STACK_SIZE
	.align		4
.L_48:
        /*00e4*/ 	.byte	0x04, 0x12
        /*00e6*/ 	.short	(.L_50 - .L_49)
	.align		4
.L_49:
        /*00e8*/ 	.word	index@(_ZN7cutlass13device_kernelIN5flash11enable_sm90INS1_16FlashAttnFwdSm90INS1_25CollectiveMainloopFwdSm90ILi2EN4cute5tupleIJNS5_1CILi1EEES8_S8_EEENS6_IJNS7_ILi128EEENS7_ILi160EEENS7_ILi192EEEEEELi128ENS_12float_e4m3_tEfNS_4arch4Sm90ELb0ELb0ELb0ELb1ELb0ELb0ELb0ELb1ELb1ELb1ELb1ELb0EEENS1_21CollectiveEpilogueFwdINS6_IJSA_SA_SB_EEES9_NS_10bfloat16_tESG_Li256ELb1ELb1ELb1ELb1EEENS1_36VarlenDynamicPersistentTileSchedulerILi128ELi160ELi256ELi128ELb1ELb1ELb1ELb0ELb1ELb1EEEEEEEEEvNT_6ParamsE)
        /*00ec*/ 	.word	0x00000000


	//----- nvinfo : EIATTR_MIN_STACK_SIZE
	.align		4
.L_50:
        /*00f0*/ 	.byte	0x04, 0x12
        /*00f2*/ 	.short	(.L_52 - .L_51)
	.align		4
.L_51:
        /*00f4*/ 	.word	index@(_ZN7cutlass13device_kernelIN5flash11enable_sm90INS1_16FlashAttnFwdSm90INS1_25CollectiveMainloopFwdSm90ILi2EN4cute5tupleIJNS5_1CILi1EEES8_S8_EEENS6_IJNS7_ILi128EEENS7_ILi160EEENS7_ILi192EEEEEELi128ENS_12float_e4m3_tEfNS_4arch4Sm90ELb0ELb0ELb0ELb1ELb0ELb1ELb0ELb1ELb1ELb1ELb1ELb0EEENS1_21CollectiveEpilogueFwdINS6_IJSA_SA_SB_EEES9_NS_10bfloat16_tESG_Li256ELb1ELb1ELb1ELb1EEENS1_36VarlenDynamicPersistentTileSchedulerILi128ELi160ELi256ELi128ELb1ELb1ELb1ELb0ELb1ELb1EEEEEEEEEvNT_6ParamsE)
        /*00f8*/ 	.word	0x00000000


	//----- nvinfo : EIATTR_MIN_STACK_SIZE
	.align		4
.L_52:
        /*00fc*/ 	.byte	0x04, 0x12
        /*00fe*/ 	.short	(.L_54 - .L_53)
	.align		4
.L_53:
        /*0100*/ 	.word	index@(_ZN7cutlass13device_kernelIN5flash11enable_sm90INS1_16FlashAttnFwdSm90INS1_25CollectiveMainloopFwdSm90ILi2EN4cute5tupleIJNS5_1CILi1EEES8_S8_EEENS6_IJNS7_ILi128EEENS7_ILi160EEENS7_ILi192EEEEEELi128ENS_12float_e4m3_tEfNS_4arch4Sm90ELb0ELb1ELb0ELb0ELb0ELb0ELb0ELb1ELb1ELb1ELb1ELb0EEENS1_21CollectiveEpilogueFwdINS6_IJSA_SA_SB_EEES9_NS_10bfloat16_tESG_Li256ELb0ELb1ELb1ELb1EEENS1_19SingleTileSchedulerILb0ELb1ELb1ELi128EEEEEEEEEvNT_6ParamsE)
        /*0104*/ 	.word	0x00000000


	//----- nvinfo : EIATTR_MIN_STACK_SIZE
	.align		4
.L_54:
        /*0108*/ 	.byte	0x04, 0x12
        /*010a*/ 	.short	(.L_56 - .L_55)
	.align		4
.L_55:
        /*010c*/ 	.word	index@(_ZN7cutlass13device_kernelIN5flash11enable_sm90INS1_16FlashAttnFwdSm90INS1_25CollectiveMainloopFwdSm90ILi2EN4cute5tupleIJNS5_1CILi1EEES8_S8_EEENS6_IJNS7_ILi128EEENS7_ILi160EEENS7_ILi192EEEEEELi128ENS_12float_e4m3_tEfNS_4arch4Sm90ELb0ELb1ELb0ELb1ELb0ELb0ELb0ELb1ELb1ELb1ELb1ELb0EEENS1_21CollectiveEpilogueFwdINS6_IJSA_SA_SB_EEES9_NS_10bfloat16_tESG_Li256ELb1ELb1ELb1ELb1EEENS1_36VarlenDynamicPersistentTileSchedulerILi128ELi160ELi256ELi128ELb1ELb1ELb1ELb1ELb0ELb1EEEEEEEEEvNT_6ParamsE)
        /*0110*/ 	.word	0x00000000


	//----- nvinfo : EIATTR_MIN_STACK_SIZE
	.align		4
.L_56:
        /*0114*/ 	.byte	0x04, 0x12
        /*0116*/ 	.short	(.L_58 - .L_57)
	.align		4
.L_57:
        /*0118*/ 	.word	index@(_ZN7cutlass13device_kernelIN5flash11enable_sm90INS1_16FlashAttnFwdSm90INS1_25CollectiveMainloopFwdSm90ILi2EN4cute5tupleIJNS5_1CILi1EEES8_S8_EEENS6_IJNS7_ILi128EEENS7_ILi160EEENS7_ILi192EEEEEELi128ENS_12float_e4m3_tEfNS_4arch4Sm90ELb0ELb1ELb0ELb1ELb0ELb1ELb0ELb1ELb1ELb1ELb1ELb0EEENS1_21CollectiveEpilogueFwdINS6_IJSA_SA_SB_EEES9_NS_10bfloat16_tESG_Li256ELb1ELb1ELb1ELb1EEENS1_36VarlenDynamicPersistentTileSchedulerILi128ELi160ELi256ELi128ELb1ELb1ELb1ELb1ELb0ELb1EEEEEEEEEvNT_6ParamsE)
        /*011c*/ 	.word	0x00000000


	//----- nvinfo : EIATTR_MIN_STACK_SIZE
	.align		4
.L_58:
        /*0120*/ 	.byte	0x04, 0x12
        /*0122*/ 	.short	(.L_60 - .L_59)
	.align		4
.L_59:
        /*0124*/ 	.word	index@(_ZN7cutlass13device_kernelIN5flash11enable_sm90INS1_16FlashAttnFwdSm90INS1_25CollectiveMainloopFwdSm90ILi2EN4cute5tupleIJNS5_1CILi1EEES8_S8_EEENS6_IJNS7_ILi128EEENS7_ILi160EEENS7_ILi192EEEEEELi128ENS_12float_e4m3_tEfNS_4arch4Sm90ELb1ELb0ELb0ELb0ELb0ELb0ELb0ELb1ELb1ELb1ELb1ELb0EEENS1_21CollectiveEpilogueFwdINS6_IJSA_SA_SB_EEES9_NS_10bfloat16_tESG_Li256ELb0ELb1ELb1ELb1EEENS1_19SingleTileSchedulerILb0ELb1ELb1ELi128EEEEEEEEEvNT_6ParamsE)
        /*0128*/ 	.word	0x00000000


	//----- nvinfo : EIATTR_MIN_STACK_SIZE
	.align		4
.L_60:
        /*012c*/ 	.byte	0x04, 0x12
        /*012e*/ 	.short	(.L_62 - .L_61)
	.align		4
.L_61:
        /*0130*/ 	.word	index@(_ZN7cutlass13device_kernelIN5flash11enable_sm90INS1_16FlashAttnFwdSm90INS1_25CollectiveMainloopFwdSm90ILi2EN4cute5tupleIJNS5_1CILi1EEES8_S8_EEENS6_IJNS7_ILi128EEENS7_ILi160EEENS7_ILi192EEEEEELi128ENS_12float_e4m3_tEfNS_4arch4Sm90ELb1ELb0ELb0ELb1ELb0ELb0ELb0ELb1ELb1ELb1ELb1ELb0EEENS1_21CollectiveEpilogueFwdINS6_IJSA_SA_SB_EEES9_NS_10bfloat16_tESG_Li256ELb1ELb1ELb1ELb1EEENS1_36VarlenDynamicPersistentTileSchedulerILi128ELi160ELi256ELi128ELb1ELb1ELb1ELb1ELb1ELb1EEEEEEEEEvNT_6ParamsE)
        /*0134*/ 	.word	0x00000000


	//----- nvinfo : EIATTR_MIN_STACK_SIZE
	.align		4
.L_62:
        /*0138*/ 	.byte	0x04, 0x12
        /*013a*/ 	.short	(.L_64 - .L_63)
	.align		4
.L_63:
        /*013c*/ 	.word	index@(_ZN7cutlass13device_kernelIN5flash11enable_sm90INS1_16FlashAttnFwdSm90INS1_25CollectiveMainloopFwdSm90ILi2EN4cute5tupleIJNS5_1CILi1EEES8_S8_EEENS6_IJNS7_ILi128EEENS7_ILi160EEENS7_ILi192EEEEEELi128ENS_12float_e4m3_tEfNS_4arch4Sm90ELb1ELb0ELb0ELb1ELb0ELb1ELb0ELb1ELb1ELb1ELb1ELb0EEENS1_21CollectiveEpilogueFwdINS6_IJSA_SA_SB_EEES9_NS_10bfloat16_tESG_Li256ELb1ELb1ELb1ELb1EEENS1_36VarlenDynamicPersistentTileSchedulerILi128ELi160ELi256ELi128ELb1ELb1ELb1ELb1ELb1ELb1EEEEEEEEEvNT_6ParamsE)
        /*0140*/ 	.word	0x00000000
.L_64:


//--------------------- .nv.compat                --------------------------
	.section	.nv.compat,"",@"SHT_CUDA_COMPAT_INFO"
	.align	4
        /*0000*/ 	.byte	0x02, 0x09, 0x01, 0x00, 0x02, 0x02, 0x01, 0x00, 0x02, 0x05, 0x05, 0x00, 0x03, 0x07, 0x01, 0x01
        /*0010*/ 	.byte	0x02, 0x03, 0x00, 0x00, 0x02, 0x06, 0x01, 0x00, 0x04, 0x0b, 0x08, 0x00, 0x09, 0x00, 0x00, 0x00
        /*0020*/ 	.byte	0x00, 0x00, 0x00, 0x00


//--------------------- .nv.info._ZN7cutlass13device_kernelIN5flash11enable_sm90INS1_16FlashAttnFwdSm90INS1_25CollectiveMainloopFwdSm90ILi2EN4cute5tupleIJNS5_1CILi1EEES8_S8_EEENS6_IJNS7_ILi128EEENS7_ILi160EEENS7_ILi192EEEEEELi128ENS_12float_e4m3_tEfNS_4arch4Sm90ELb0ELb0ELb0ELb0ELb0ELb0ELb0ELb1ELb1ELb1ELb1ELb0EEENS1_21CollectiveEpilogueFwdINS6_IJSA_SA_SB_EEES9_NS_10bfloat16_tESG_Li256ELb0ELb1ELb1ELb1EEENS1_19SingleTileSchedulerILb0ELb1ELb1ELi128EEEEEEEEEvNT_6ParamsE --------------------------
	.section	.nv.info._ZN7cutlass13device_kernelIN5flash11enable_sm90INS1_16FlashAttnFwdSm90INS1_25CollectiveMainloopFwdSm90ILi2EN4cute5tupleIJNS5_1CILi1EEES8_S8_EEENS6_IJNS7_ILi128EEENS7_ILi160EEENS7_ILi192EEEEEELi128ENS_12float_e4m3_tEfNS_4arch4Sm90ELb0ELb0ELb0ELb0ELb0ELb0ELb0ELb1ELb1ELb1ELb1ELb0EEENS1_21CollectiveEpilogueFwdINS6_IJSA_SA_SB_EEES9_NS_10bfloat16_tESG_Li256ELb0ELb1ELb1ELb1EEENS1_19SingleTileSchedulerILb0ELb1ELb1ELi128EEEEEEEEEvNT_6ParamsE,"",@"SHT_CUDA_INFO"
	.sectionflags	@""
	.align	4


	//----- nvinfo : EIATTR_CUDA_API_VERSION
	.align		4
        /*0000*/ 	.byte	0x04, 0x37
        /*0002*/ 	.short	(.L_66 - .L_65)
.L_65:
        /*0004*/ 	.word	0x00000082


	//----- nvinfo : EIATTR_KPARAM_INFO
	.align		4
.L_66:
        /*0008*/ 	.byte	0x04, 0x17
        /*000a*/ 	.short	(.L_68 - .L_67)
.L_67:
        /*000c*/ 	.word	0x00000000
        /*0010*/ 	.short	0x0000
        /*0012*/ 	.short	0x0000
        /*0014*/ 	.byte	0x00, 0xf0, 0x01, 0x28


	//----- nvinfo : EIATTR_SPARSE_MMA_MASK
	.align		4
.L_68:
        /*0018*/ 	.byte	0x03, 0x50
        /*001a*/ 	.short	0x0000


	//----- nvinfo : EIATTR_MAXREG_COUNT
	.align		4
        /*001c*/ 	.byte	0x03, 0x1b
        /*001e*/ 	.short	0x00a8


	//----- nvinfo : EIATTR_MERCURY_ISA_VERSION
	.align		4
        /*0020*/ 	.byte	0x03, 0x5f
        /*0022*/ 	.short	0x0101


	//----- nvinfo : EIATTR_VRC_CTA_INIT_COUNT
	.align		4
        /*0024*/ 	.byte	0x02, 0x4a
	.zero		1
	.zero		1


	//----- nvinfo : EIATTR_EXIT_INSTR_OFFSETS
	.align		4
        /*0028*/ 	.byte	0x04, 0x1c
        /*002a*/ 	.short	(.L_70 - .L_69)


	//   ....[0]....
.L_69:
        /*002c*/ 	.word	0x00000010


	//----- nvinfo : EIATTR_MAX_THREADS
	.align		4
.L_70:
        /*0030*/ 	.byte	0x04, 0x05
        /*0032*/ 	.short	(.L_72 - .L_71)
.L_71:
        /*0034*/ 	.word	0x00000180
        /*0038*/ 	.word	0x00000001
        /*003c*/ 	.word	0x00000001


	//----- nvinfo : EIATTR_CBANK_PARAM_SIZE
	.align		4
.L_72:
        /*0040*/ 	.byte	0x03, 0x19
        /*0042*/ 	.short	0x0a00


	//----- nvinfo : EIATTR_PARAM_CBANK
	.align		4
        /*0044*/ 	.byte	0x04, 0x0a
        /*0046*/ 	.short	(.L_74 - .L_73)
	.align		4
.L_73:
        /*0048*/ 	.word	index@(.nv.constant0._ZN7cutlass13device_kernelIN5flash11enable_sm90INS1_16FlashAttnFwdSm90INS1_25CollectiveMainloopFwdSm90ILi2EN4cute5tupleIJNS5_1CILi1EEES8_S8_EEENS6_IJNS7_ILi128EEENS7_ILi160EEENS7_ILi192EEEEEELi128ENS_12float_e4m3_tEfNS_4arch4Sm90ELb0ELb0ELb0ELb0ELb0ELb0ELb0ELb1ELb1ELb1ELb1ELb0EEENS1_21CollectiveEpilogueFwdINS6_IJSA_SA_SB_EEES9_NS_10bfloat16_tESG_Li256ELb0ELb1ELb1ELb1EEENS1_19SingleTileSchedulerILb0ELb1ELb1ELi128EEEEEEEEEvNT_6ParamsE)
        /*004c*/ 	.short	0x0380
        /*004e*/ 	.short	0x0a00


	//----- nvinfo : EIATTR_SW_WAR
	.align		4
.L_74:
        /*0050*/ 	.byte	0x04, 0x36
        /*0052*/ 	.short	(.L_76 - .L_75)
.L_75:
        /*0054*/ 	.word	0x00000008
.L_76:


//--------------------- .nv.info._ZN7cutlass13device_kernelIN5flash11enable_sm90INS1_16FlashAttnFwdSm90INS1_25CollectiveMainloopFwdSm90ILi2EN4cute5tupleIJNS5_1CILi1EEES8_S8_EEENS6_IJNS7_ILi128EEENS7_ILi160EEENS7_ILi192EEEEEELi128ENS_12float_e4m3_tEfNS_4arch4Sm90ELb0ELb0ELb0ELb1ELb0ELb0ELb0ELb1ELb1ELb1ELb1ELb0EEENS1_21CollectiveEpilogueFwdINS6_IJSA_SA_SB_EEES9_NS_10bfloat16_tESG_Li256ELb1ELb1ELb1ELb1EEENS1_36VarlenDynamicPersistentTileSchedulerILi128ELi160ELi256ELi128ELb1ELb1ELb1ELb0ELb1ELb1EEEEEEEEEvNT_6ParamsE --------------------------
	.section	.nv.info._ZN7cutlass13device_kernelIN5flash11enable_sm90INS1_16FlashAttnFwdSm90INS1_25CollectiveMainloopFwdSm90ILi2EN4cute5tupleIJNS5_1CILi1EEES8_S8_EEENS6_IJNS7_ILi128EEENS7_ILi160EEENS7_ILi192EEEEEELi128ENS_12float_e4m3_tEfNS_4arch4Sm90ELb0ELb0ELb0ELb1ELb0ELb0ELb0ELb1ELb1ELb1ELb1ELb0EEENS1_21CollectiveEpilogueFwdINS6_IJSA_SA_SB_EEES9_NS_10bfloat16_tESG_Li256ELb1ELb1ELb1ELb1EEENS1_36VarlenDynamicPersistentTileSchedulerILi128ELi160ELi256ELi128ELb1ELb1ELb1ELb0ELb1ELb1EEEEEEEEEvNT_6ParamsE,"",@"SHT_CUDA_INFO"
	.sectionflags	@""
	.align	4


	//----- nvinfo : EIATTR_CUDA_API_VERSION
	.align		4
        /*0000*/ 	.byte	0x04, 0x37
        /*0002*/ 	.short	(.L_78 - .L_77)
.L_77:
        /*0004*/ 	.word	0x00000082


	//----- nvinfo : EIATTR_KPARAM_INFO
	.align		4
.L_78:
        /*0008*/ 	.byte	0x04, 0x17
        /*000a*/ 	.short	(.L_80 - .L_79)
.L_79:
        /*000c*/ 	.word	0x00000000
        /*0010*/ 	.short	0x0000
        /*0012*/ 	.short	0x0000
        /*0014*/ 	.byte	0x00, 0xf0, 0x01, 0x2a


	//----- nvinfo : EIATTR_SPARSE_MMA_MASK
	.align		4
.L_80:
        /*0018*/ 	.byte	0x03, 0x50
        /*001a*/ 	.short	0x0000


	//----- nvinfo : EIATTR_MAXREG_COUNT
	.align		4
        /*001c*/ 	.byte	0x03, 0x1b
        /*001e*/ 	.short	0x00a8


	//----- nvinfo : EIATTR_MERCURY_ISA_VERSION
	.align		4
        /*0020*/ 	.byte	0x03, 0x5f
        /*0022*/ 	.short	0x0101


	//----- nvinfo : EIATTR_VRC_CTA_INIT_COUNT
	.align		4
        /*0024*/ 	.byte	0x02, 0x4a
	.zero		1
	.zero		1


	//----- nvinfo : EIATTR_EXIT_INSTR_OFFSETS
	.align		4
        /*0028*/ 	.byte	0x04, 0x1c
        /*002a*/ 	.short	(.L_82 - .L_81)


	//   ....[0]....
.L_81:
        /*002c*/ 	.word	0x00000010


	//----- nvinfo : EIATTR_MAX_THREADS
	.align		4
.L_82:
        /*0030*/ 	.byte	0x04, 0x05
        /*0032*/ 	.short	(.L_84 - .L_83)
.L_83:
        /*0034*/ 	.word	0x00000180
        /*0038*/ 	.word	0x00000001
        /*003c*/ 	.word	0x00000001


	//----- nvinfo : EIATTR_CBANK_PARAM_SIZE
	.align		4
.L_84:
        /*0040*/ 	.byte	0x03, 0x19
        /*0042*/ 	.short	0x0a80


	//----- nvinfo : EIATTR_PARAM_CBANK
	.align		4
        /*0044*/ 	.byte	0x04, 0x0a
        /*0046*/ 	.short	(.L_86 - .L_85)
	.align		4
.L_85:
        /*0048*/ 	.word	index@(.nv.constant0._ZN7cutlass13device_kernelIN5flash11enable_sm90INS1_16FlashAttnFwdSm90INS1_25CollectiveMainloopFwdSm90ILi2EN4cute5tupleIJNS5_1CILi1EEES8_S8_EEENS6_IJNS7_ILi128EEENS7_ILi160EEENS7_ILi192EEEEEELi128ENS_12float_e4m3_tEfNS_4arch4Sm90ELb0ELb0ELb0ELb1ELb0ELb0ELb0ELb1ELb1ELb1ELb1ELb0EEENS1_21CollectiveEpilogueFwdINS6_IJSA_SA_SB_EEES9_NS_10bfloat16_tESG_Li256ELb1ELb1ELb1ELb1EEENS1_36VarlenDynamicPersistentTileSchedulerILi128ELi160ELi256ELi128ELb1ELb1ELb1ELb0ELb1ELb1EEEEEEEEEvNT_6ParamsE)
        /*004c*/ 	.short	0x0380
        /*004e*/ 	.short	0x0a80


	//----- nvinfo : EIATTR_SW_WAR
	.align		4
.L_86:
        /*0050*/ 	.byte	0x04, 0x36
        /*0052*/ 	.short	(.L_88 - .L_87)
.L_87:
        /*0054*/ 	.word	0x00000008
.L_88:


//--------------------- .nv.info._ZN7cutlass13device_kernelIN5flash11enable_sm90INS1_16FlashAttnFwdSm90INS1_25CollectiveMainloopFwdSm90ILi2EN4cute5tupleIJNS5_1CILi1EEES8_S8_EEENS6_IJNS7_ILi128EEENS7_ILi160EEENS7_ILi192EEEEEELi128ENS_12float_e4m3_tEfNS_4arch4Sm90ELb0ELb0ELb0ELb1ELb0ELb1ELb0ELb1ELb1ELb1ELb1ELb0EEENS1_21CollectiveEpilogueFwdINS6_IJSA_SA_SB_EEES9_NS_10bfloat16_tESG_Li256ELb1ELb1ELb1ELb1EEENS1_36VarlenDynamicPersistentTileSchedulerILi128ELi160ELi256ELi128ELb1ELb1ELb1ELb0ELb1ELb1EEEEEEEEEvNT_6ParamsE --------------------------
	.section	.nv.info._ZN7cutlass13device_kernelIN5flash11enable_sm90INS1_16FlashAttnFwdSm90INS1_25CollectiveMainloopFwdSm90ILi2EN4cute5tupleIJNS5_1CILi1EEES8_S8_EEENS6_IJNS7_ILi128EEENS7_ILi160EEENS7_ILi192EEEEEELi128ENS_12float_e4m3_tEfNS_4arch4Sm90ELb0ELb0ELb0ELb1ELb0ELb1ELb0ELb1ELb1ELb1ELb1ELb0EEENS1_21CollectiveEpilogueFwdINS6_IJSA_SA_SB_EEES9_NS_10bfloat16_tESG_Li256ELb1ELb1ELb1ELb1EEENS1_36VarlenDynamicPersistentTileSchedulerILi128ELi160ELi256ELi128ELb1ELb1ELb1ELb0ELb1ELb1EEEEEEEEEvNT_6ParamsE,"",@"SHT_CUDA_INFO"
	.sectionflags	@""
	.align	4


	//----- nvinfo : EIATTR_CUDA_API_VERSION
	.align		4
        /*0000*/ 	.byte	0x04, 0x37
        /*0002*/ 	.short	(.L_90 - .L_89)
.L_89:
        /*0004*/ 	.word	0x00000082


	//----- nvinfo : EIATTR_KPARAM_INFO
	.align		4
.L_90:
        /*0008*/ 	.byte	0x04, 0x17
        /*000a*/ 	.short	(.L_92 - .L_91)
.L_91:
        /*000c*/ 	.word	0x00000000
        /*0010*/ 	.short	0x0000
        /*0012*/ 	.short	0x0000
        /*0014*/ 	.byte	0x00, 0xf0, 0x01, 0x2a


	//----- nvinfo : EIATTR_SPARSE_MMA_MASK
	.align		4
.L_92:
        /*0018*/ 	.byte	0x03, 0x50
        /*001a*/ 	.short	0x0000


	//----- nvinfo : EIATTR_MAXREG_COUNT
	.align		4
        /*001c*/ 	.byte	0x03, 0x1b
        /*001e*/ 	.short	0x00a8


	//----- nvinfo : EIATTR_MERCURY_ISA_VERSION
	.align		4
        /*0020*/ 	.byte	0x03, 0x5f
        /*0022*/ 	.short	0x0101


	//----- nvinfo : EIATTR_VRC_CTA_INIT_COUNT
	.align		4
        /*0024*/ 	.byte	0x02, 0x4a
	.zero		1
	.zero		1


	//----- nvinfo : EIATTR_EXIT_INSTR_OFFSETS
	.align		4
        /*0028*/ 	.byte	0x04, 0x1c
        /*002a*/ 	.short	(.L_94 - .L_93)


	//   ....[0]....
.L_93:
        /*002c*/ 	.word	0x00000010


	//----- nvinfo : EIATTR_MAX_THREADS
	.align		4
.L_94:
        /*0030*/ 	.byte	0x04, 0x05
        /*0032*/ 	.short	(.L_96 - .L_95)
.L_95:
        /*0034*/ 	.word	0x00000180
        /*0038*/ 	.word	0x00000001
        /*003c*/ 	.word	0x00000001


	//----- nvinfo : EIATTR_CBANK_PARAM_SIZE
	.align		4
.L_96:
        /*0040*/ 	.byte	0x03, 0x19
        /*0042*/ 	.short	0x0a80


	//----- nvinfo : EIATTR_PARAM_CBANK
	.align		4
        /*0044*/ 	.byte	0x04, 0x0a
        /*0046*/ 	.short	(.L_98 - .L_97)
	.align		4
.L_97:
        /*0048*/ 	.word	index@(.nv.constant0._ZN7cutlass13device_kernelIN5flash11enable_sm90INS1_16FlashAttnFwdSm90INS1_25CollectiveMainloopFwdSm90ILi2EN4cute5tupleIJNS5_1CILi1EEES8_S8_EEENS6_IJNS7_ILi128EEENS7_ILi160EEENS7_ILi192EEEEEELi128ENS_12float_e4m3_tEfNS_4arch4Sm90ELb0ELb0ELb0ELb1ELb0ELb1ELb0ELb1ELb1ELb1ELb1ELb0EEENS1_21CollectiveEpilogueFwdINS6_IJSA_SA_SB_EEES9_NS_10bfloat16_tESG_Li256ELb1ELb1ELb1ELb1EEENS1_36VarlenDynamicPersistentTileSchedulerILi128ELi160ELi256ELi128ELb1ELb1ELb1ELb0ELb1ELb1EEEEEEEEEvNT_6ParamsE)
        /*004c*/ 	.short	0x0380
        /*004e*/ 	.short	0x0a80


	//----- nvinfo : EIATTR_SW_WAR
	.align		4
.L_98:
        /*0050*/ 	.byte	0x04, 0x36
        /*0052*/ 	.short	(.L_100 - .L_99)
.L_99:
        /*0054*/ 	.word	0x00000008
.L_100:


//--------------------- .nv.info._ZN7cutlass13device_kernelIN5flash11enable_sm90INS1_16FlashAttnFwdSm90INS1_25CollectiveMainloopFwdSm90ILi2EN4cute5tupleIJNS5_1CILi1EEES8_S8_EEENS6_IJNS7_ILi128EEENS7_ILi160EEENS7_ILi192EEEEEELi128ENS_12float_e4m3_tEfNS_4arch4Sm90ELb0ELb1ELb0ELb0ELb0ELb0ELb0ELb1ELb1ELb1ELb1ELb0EEENS1_21CollectiveEpilogueFwdINS6_IJSA_SA_SB_EEES9_NS_10bfloat16_tESG_Li256ELb0ELb1ELb1ELb1EEENS1_19SingleTileSchedulerILb0ELb1ELb1ELi128EEEEEEEEEvNT_6ParamsE --------------------------
	.section	.nv.info._ZN7cutlass13device_kernelIN5flash11enable_sm90INS1_16FlashAttnFwdSm90INS1_25CollectiveMainloopFwdSm90ILi2EN4cute5tupleIJNS5_1CILi1EEES8_S8_EEENS6_IJNS7_ILi128EEENS7_ILi160EEENS7_ILi192EEEEEELi128ENS_12float_e4m3_tEfNS_4arch4Sm90ELb0ELb1ELb0ELb0ELb0ELb0ELb0ELb1ELb1ELb1ELb1ELb0EEENS1_21CollectiveEpilogueFwdINS6_IJSA_SA_SB_EEES9_NS_10bfloat16_tESG_Li256ELb0ELb1ELb1ELb1EEENS1_19SingleTileSchedulerILb0ELb1ELb1ELi128EEEEEEEEEvNT_6ParamsE,"",@"SHT_CUDA_INFO"
	.sectionflags	@""
	.align	4


	//----- nvinfo : EIATTR_CUDA_API_VERSION
	.align		4
        /*0000*/ 	.byte	0x04, 0x37
        /*0002*/ 	.short	(.L_102 - .L_101)
.L_101:
        /*0004*/ 	.word	0x00000082


	//----- nvinfo : EIATTR_KPARAM_INFO
	.align		4
.L_102:
        /*0008*/ 	.byte	0x04, 0x17
        /*000a*/ 	.short	(.L_104 - .L_103)
.L_103:
        /*000c*/ 	.word	0x00000000
        /*0010*/ 	.short	0x0000
        /*0012*/ 	.short	0x0000
        /*0014*/ 	.byte	0x00, 0xf0, 0x01, 0x28


	//----- nvinfo : EIATTR_SPARSE_MMA_MASK
	.align		4
.L_104:
        /*0018*/ 	.byte	0x03, 0x50
        /*001a*/ 	.short	0x0000


	//----- nvinfo : EIATTR_MAXREG_COUNT
	.align		4
        /*001c*/ 	.byte	0x03, 0x1b
        /*001e*/ 	.short	0x00a8


	//----- nvinfo : EIATTR_MERCURY_ISA_VERSION
	.align		4
        /*0020*/ 	.byte	0x03, 0x5f
        /*0022*/ 	.short	0x0101


	//----- nvinfo : EIATTR_VRC_CTA_INIT_COUNT
	.align		4
        /*0024*/ 	.byte	0x02, 0x4a
	.zero		1
	.zero		1


	//----- nvinfo : EIATTR_EXIT_INSTR_OFFSETS
	.align		4
        /*0028*/ 	.byte	0x04, 0x1c
        /*002a*/ 	.short	(.L_106 - .L_105)


	//   ....[0]....
.L_105:
        /*002c*/ 	.word	0x00000010


	//----- nvinfo : EIATTR_MAX_THREADS
	.align		4
.L_106:
        /*0030*/ 	.byte	0x04, 0x05
        /*0032*/ 	.short	(.L_108 - .L_107)
.L_107:
        /*0034*/ 	.word	0x00000180
        /*0038*/ 	.word	0x00000001
        /*003c*/ 	.word	0x00000001


	//----- nvinfo : EIATTR_CBANK_PARAM_SIZE
	.align		4
.L_108:
        /*0040*/ 	.byte	0x03, 0x19
        /*0042*/ 	.short	0x0a00


	//----- nvinfo : EIATTR_PARAM_CBANK
	.align		4
        /*0044*/ 	.byte	0x04, 0x0a
        /*0046*/ 	.short	(.L_110 - .L_109)
	.align		4
.L_109:
        /*0048*/ 	.word	index@(.nv.constant0._ZN7cutlass13device_kernelIN5flash11enable_sm90INS1_16FlashAttnFwdSm90INS1_25CollectiveMainloopFwdSm90ILi2EN4cute5tupleIJNS5_1CILi1EEES8_S8_EEENS6_IJNS7_ILi128EEENS7_ILi160EEENS7_ILi192EEEEEELi128ENS_12float_e4m3_tEfNS_4arch4Sm90ELb0ELb1ELb0ELb0ELb0ELb0ELb0ELb1ELb1ELb1ELb1ELb0EEENS1_21CollectiveEpilogueFwdINS6_IJSA_SA_SB_EEES9_NS_10bfloat16_tESG_Li256ELb0ELb1ELb1ELb1EEENS1_19SingleTileSchedulerILb0ELb1ELb1ELi128EEEEEEEEEvNT_6ParamsE)
        /*004c*/ 	.short	0x0380
        /*004e*/ 	.short	0x0a00


	//----- nvinfo : EIATTR_SW_WAR
	.align		4
.L_110:
        /*0050*/ 	.byte	0x04, 0x36
        /*0052*/ 	.short	(.L_112 - .L_111)
.L_111:
        /*0054*/ 	.word	0x00000008
.L_112:


//--------------------- .nv.info._ZN7cutlass13device_kernelIN5flash11enable_sm90INS1_16FlashAttnFwdSm90INS1_25CollectiveMainloopFwdSm90ILi2EN4cute5tupleIJNS5_1CILi1EEES8_S8_EEENS6_IJNS7_ILi128EEENS7_ILi160EEENS7_ILi192EEEEEELi128ENS_12float_e4m3_tEfNS_4arch4Sm90ELb0ELb1ELb0ELb1ELb0ELb0ELb0ELb1ELb1ELb1ELb1ELb0EEENS1_21CollectiveEpilogueFwdINS6_IJSA_SA_SB_EEES9_NS_10bfloat16_tESG_Li256ELb1ELb1ELb1ELb1EEENS1_36VarlenDynamicPersistentTileSchedulerILi128ELi160ELi256ELi128ELb1ELb1ELb1ELb1ELb0ELb1EEEEEEEEEvNT_6ParamsE --------------------------
	.section	.nv.info._ZN7cutlass13device_kernelIN5flash11enable_sm90INS1_16FlashAttnFwdSm90INS1_25CollectiveMainloopFwdSm90ILi2EN4cute5tupleIJNS5_1CILi1EEES8_S8_EEENS6_IJNS7_ILi128EEENS7_ILi160EEENS7_ILi192EEEEEELi128ENS_12float_e4m3_tEfNS_4arch4Sm90ELb0ELb1ELb0ELb1ELb0ELb0ELb0ELb1ELb1ELb1ELb1ELb0EEENS1_21CollectiveEpilogueFwdINS6_IJSA_SA_SB_EEES9_NS_10bfloat16_tESG_Li256ELb1ELb1ELb1ELb1EEENS1_36VarlenDynamicPersistentTileSchedulerILi128ELi160ELi256ELi128ELb1ELb1ELb1ELb1ELb0ELb1EEEEEEEEEvNT_6ParamsE,"",@"SHT_CUDA_INFO"
	.sectionflags	@""
	.align	4


	//----- nvinfo : EIATTR_CUDA_API_VERSION
	.align		4
        /*0000*/ 	.byte	0x04, 0x37
        /*0002*/ 	.short	(.L_114 - .L_113)
.L_113:
        /*0004*/ 	.word	0x00000082


	//----- nvinfo : EIATTR_KPARAM_INFO
	.align		4
.L_114:
        /*0008*/ 	.byte	0x04, 0x17
        /*000a*/ 	.short	(.L_116 - .L_115)
.L_115:
        /*000c*/ 	.word	0x00000000
        /*0010*/ 	.short	0x0000
        /*0012*/ 	.short	0x0000
        /*0014*/ 	.byte	0x00, 0xf0, 0x01, 0x2a


	//----- nvinfo : EIATTR_SPARSE_MMA_MASK
	.align		4
.L_116:
        /*0018*/ 	.byte	0x03, 0x50
        /*001a*/ 	.short	0x0000


	//----- nvinfo : EIATTR_MAXREG_COUNT
	.align		4
        /*001c*/ 	.byte	0x03, 0x1b
        /*001e*/ 	.short	0x00a8


	//----- nvinfo : EIATTR_MERCURY_ISA_VERSION
	.align		4
        /*0020*/ 	.byte	0x03, 0x5f
        /*0022*/ 	.short	0x0101


	//----- nvinfo : EIATTR_VRC_CTA_INIT_COUNT
	.align		4
        /*0024*/ 	.byte	0x02, 0x4a
	.zero		1
	.zero		1


	//----- nvinfo : EIATTR_EXIT_INSTR_OFFSETS
	.align		4
        /*0028*/ 	.byte	0x04, 0x1c
        /*002a*/ 	.short	(.L_118 - .L_117)


	//   ....[0]....
.L_117:
        /*002c*/ 	.word	0x00000010


	//----- nvinfo : EIATTR_MAX_THREADS
	.align		4
.L_118:
        /*0030*/ 	.byte	0x04, 0x05
        /*0032*/ 	.short	(.L_120 - .L_119)
.L_119:
        /*0034*/ 	.word	0x00000180
        /*0038*/ 	.word	0x00000001
        /*003c*/ 	.word	0x00000001


	//----- nvinfo : EIATTR_CBANK_PARAM_SIZE
	.align		4
.L_120:
        /*0040*/ 	.byte	0x03, 0x19
        /*0042*/ 	.short	0x0a80


	//----- nvinfo : EIATTR_PARAM_CBANK
	.align		4
        /*0044*/ 	.byte	0x04, 0x0a
        /*0046*/ 	.short	(.L_122 - .L_121)
	.align		4
.L_121:
        /*0048*/ 	.word	index@(.nv.constant0._ZN7cutlass13device_kernelIN5flash11enable_sm90INS1_16FlashAttnFwdSm90INS1_25CollectiveMainloopFwdSm90ILi2EN4cute5tupleIJNS5_1CILi1EEES8_S8_EEENS6_IJNS7_ILi128EEENS7_ILi160EEENS7_ILi192EEEEEELi128ENS_12float_e4m3_tEfNS_4arch4Sm90ELb0ELb1ELb0ELb1ELb0ELb0ELb0ELb1ELb1ELb1ELb1ELb0EEENS1_21CollectiveEpilogueFwdINS6_IJSA_SA_SB_EEES9_NS_10bfloat16_tESG_Li256ELb1ELb1ELb1ELb1EEENS1_36VarlenDynamicPersistentTileSchedulerILi128ELi160ELi256ELi128ELb1ELb1ELb1ELb1ELb0ELb1EEEEEEEEEvNT_6ParamsE)
        /*004c*/ 	.short	0x0380
        /*004e*/ 	.short	0x0a80


	//----- nvinfo : EIATTR_SW_WAR
	.align		4
.L_122:
        /*0050*/ 	.byte	0x04, 0x36
        /*0052*/ 	.short	(.L_124 - .L_123)
.L_123:
        /*0054*/ 	.word	0x00000008
.L_124:


//--------------------- .nv.info._ZN7cutlass13device_kernelIN5flash11enable_sm90INS1_16FlashAttnFwdSm90INS1_25CollectiveMainloopFwdSm90ILi2EN4cute5tupleIJNS5_1CILi1EEES8_S8_EEENS6_IJNS7_ILi128EEENS7_ILi160EEENS7_ILi192EEEEEELi128ENS_12float_e4m3_tEfNS_4arch4Sm90ELb0ELb1ELb0ELb1ELb0ELb1ELb0ELb1ELb1ELb1ELb1ELb0EEENS1_21CollectiveEpilogueFwdINS6_IJSA_SA_SB_EEES9_NS_10bfloat16_tESG_Li256ELb1ELb1ELb1ELb1EEENS1_36VarlenDynamicPersistentTileSchedulerILi128ELi160ELi256ELi128ELb1ELb1ELb1ELb1ELb0ELb1EEEEEEEEEvNT_6ParamsE --------------------------
	.section	.nv.info._ZN7cutlass13device_kernelIN5flash11enable_sm90INS1_16FlashAttnFwdSm90INS1_25CollectiveMainloopFwdSm90ILi2EN4cute5tupleIJNS5_1CILi1EEES8_S8_EEENS6_IJNS7_ILi128EEENS7_ILi160EEENS7_ILi192EEEEEELi128ENS_12float_e4m3_tEfNS_4arch4Sm90ELb0ELb1ELb0ELb1ELb0ELb1ELb0ELb1ELb1ELb1ELb1ELb0EEENS1_21CollectiveEpilogueFwdINS6_IJSA_SA_SB_EEES9_NS_10bfloat16_tESG_Li256ELb1ELb1ELb1ELb1EEENS1_36VarlenDynamicPersistentTileSchedulerILi128ELi160ELi256ELi128ELb1ELb1ELb1ELb1ELb0ELb1EEEEEEEEEvNT_6ParamsE,"",@"SHT_CUDA_INFO"
	.sectionflags	@""
	.align	4


	//----- nvinfo : EIATTR_CUDA_API_VERSION
	.align		4
        /*0000*/ 	.byte	0x04, 0x37
        /*0002*/ 	.short	(.L_126 - .L_125)
.L_125:
        /*0004*/ 	.word	0x00000082


	//----- nvinfo : EIATTR_KPARAM_INFO
	.align		4
.L_126:
        /*0008*/ 	.byte	0x04, 0x17
        /*000a*/ 	.short	(.L_128 - .L_127)
.L_127:
        /*000c*/ 	.word	0x00000000
        /*0010*/ 	.short	0x0000
        /*0012*/ 	.short	0x0000
        /*0014*/ 	.byte	0x00, 0xf0, 0x01, 0x2a


	//----- nvinfo : EIATTR_SPARSE_MMA_MASK
	.align		4
.L_128:
        /*0018*/ 	.byte	0x03, 0x50
        /*001a*/ 	.short	0x0000


	//----- nvinfo : EIATTR_MAXREG_COUNT
	.align		4
        /*001c*/ 	.byte	0x03, 0x1b
        /*001e*/ 	.short	0x00a8


	//----- nvinfo : EIATTR_MERCURY_ISA_VERSION
	.align		4
        /*0020*/ 	.byte	0x03, 0x5f
        /*0022*/ 	.short	0x0101


	//----- nvinfo : EIATTR_VRC_CTA_INIT_COUNT
	.align		4
        /*0024*/ 	.byte	0x02, 0x4a
	.zero		1
	.zero		1


	//----- nvinfo : EIATTR_EXIT_INSTR_OFFSETS
	.align		4
        /*0028*/ 	.byte	0x04, 0x1c
        /*002a*/ 	.short	(.L_130 - .L_129)


	//   ....[0]....
.L_129:
        /*002c*/ 	.word	0x00000010


	//----- nvinfo : EIATTR_MAX_THREADS
	.align		4
.L_130:
        /*0030*/ 	.byte	0x04, 0x05
        /*0032*/ 	.short	(.L_132 - .L_131)
.L_131:
        /*0034*/ 	.word	0x00000180
        /*0038*/ 	.word	0x00000001
        /*003c*/ 	.word	0x00000001


	//----- nvinfo : EIATTR_CBANK_PARAM_SIZE
	.align		4
.L_132:
        /*0040*/ 	.byte	0x03, 0x19
        /*0042*/ 	.short	0x0a80


	//----- nvinfo : EIATTR_PARAM_CBANK
	.align		4
        /*0044*/ 	.byte	0x04, 0x0a
        /*0046*/ 	.short	(.L_134 - .L_133)
	.align		4
.L_133:
        /*0048*/ 	.word	index@(.nv.constant0._ZN7cutlass13device_kernelIN5flash11enable_sm90INS1_16FlashAttnFwdSm90INS1_25CollectiveMainloopFwdSm90ILi2EN4cute5tupleIJNS5_1CILi1EEES8_S8_EEENS6_IJNS7_ILi128EEENS7_ILi160EEENS7_ILi192EEEEEELi128ENS_12float_e4m3_tEfNS_4arch4Sm90ELb0ELb1ELb0ELb1ELb0ELb1ELb0ELb1ELb1ELb1ELb1ELb0EEENS1_21CollectiveEpilogueFwdINS6_IJSA_SA_SB_EEES9_NS_10bfloat16_tESG_Li256ELb1ELb1ELb1ELb1EEENS1_36VarlenDynamicPersistentTileSchedulerILi128ELi160ELi256ELi128ELb1ELb1ELb1ELb1ELb0ELb1EEEEEEEEEvNT_6ParamsE)
        /*004c*/ 	.short	0x0380
        /*004e*/ 	.short	0x0a80


	//----- nvinfo : EIATTR_SW_WAR
	.align		4
.L_134:
        /*0050*/ 	.byte	0x04, 0x36
        /*0052*/ 	.short	(.L_136 - .L_135)
.L_135:
        /*0054*/ 	.word	0x00000008
.L_136:


//--------------------- .nv.info._ZN7cutlass13device_kernelIN5flash11enable_sm90INS1_16FlashAttnFwdSm90INS1_25CollectiveMainloopFwdSm90ILi2EN4cute5tupleIJNS5_1CILi1EEES8_S8_EEENS6_IJNS7_ILi128EEENS7_ILi160EEENS7_ILi192EEEEEELi128ENS_12float_e4m3_tEfNS_4arch4Sm90ELb1ELb0ELb0ELb0ELb0ELb0ELb0ELb1ELb1ELb1ELb1ELb0EEENS1_21CollectiveEpilogueFwdINS6_IJSA_SA_SB_EEES9_NS_10bfloat16_tESG_Li256ELb0ELb1ELb1ELb1EEENS1_19SingleTileSchedulerILb0ELb1ELb1ELi128EEEEEEEEEvNT_6ParamsE --------------------------
	.section	.nv.info._ZN7cutlass13device_kernelIN5flash11enable_sm90INS1_16FlashAttnFwdSm90INS1_25CollectiveMainloopFwdSm90ILi2EN4cute5tupleIJNS5_1CILi1EEES8_S8_EEENS6_IJNS7_ILi128EEENS7_ILi160EEENS7_ILi192EEEEEELi128ENS_12float_e4m3_tEfNS_4arch4Sm90ELb1ELb0ELb0ELb0ELb0ELb0ELb0ELb1ELb1ELb1ELb1ELb0EEENS1_21CollectiveEpilogueFwdINS6_IJSA_SA_SB_EEES9_NS_10bfloat16_tESG_Li256ELb0ELb1ELb1ELb1EEENS1_19SingleTileSchedulerILb0ELb1ELb1ELi128EEEEEEEEEvNT_6ParamsE,"",@"SHT_CUDA_INFO"
	.sectionflags	@""
	.align	4


	//----- nvinfo : EIATTR_CUDA_API_VERSION
	.align		4
        /*0000*/ 	.byte	0x04, 0x37
        /*0002*/ 	.short	(.L_138 - .L_137)
.L_137:
        /*0004*/ 	.word	0x00000082


	//----- nvinfo : EIATTR_KPARAM_INFO
	.align		4
.L_138:
        /*0008*/ 	.byte	0x04, 0x17
        /*000a*/ 	.short	(.L_140 - .L_139)
.L_139:
        /*000c*/ 	.word	0x00000000
        /*0010*/ 	.short	0x0000
        /*0012*/ 	.short	0x0000
        /*0014*/ 	.byte	0x00, 0xf0, 0x01, 0x28


	//----- nvinfo : EIATTR_SPARSE_MMA_MASK
	.align		4
.L_140:
        /*0018*/ 	.byte	0x03, 0x50
        /*001a*/ 	.short	0x0000


	//----- nvinfo : EIATTR_MAXREG_COUNT
	.align		4
        /*001c*/ 	.byte	0x03, 0x1b
        /*001e*/ 	.short	0x00a8


	//----- nvinfo : EIATTR_MERCURY_ISA_VERSION
	.align		4
        /*0020*/ 	.byte	0x03, 0x5f
        /*0022*/ 	.short	0x0101


	//----- nvinfo : EIATTR_VRC_CTA_INIT_COUNT
	.align		4
        /*0024*/ 	.byte	0x02, 0x4a
	.zero		1
	.zero		1


	//----- nvinfo : EIATTR_EXIT_INSTR_OFFSETS
	.align		4
        /*0028*/ 	.byte	0x04, 0x1c
        /*002a*/ 	.short	(.L_142 - .L_141)


	//   ....[0]....
.L_141:
        /*002c*/ 	.word	0x00000010


	//----- nvinfo : EIATTR_MAX_THREADS
	.align		4
.L_142:
        /*0030*/ 	.byte	0x04, 0x05
        /*0032*/ 	.short	(.L_144 - .L_143)
.L_143:
        /*0034*/ 	.word	0x00000180
        /*0038*/ 	.word	0x00000001
        /*003c*/ 	.word	0x00000001


	//----- nvinfo : EIATTR_CBANK_PARAM_SIZE
	.align		4
.L_144:
        /*0040*/ 	.byte	0x03, 0x19
        /*0042*/ 	.short	0x0a00


	//----- nvinfo : EIATTR_PARAM_CBANK
	.align		4
        /*0044*/ 	.byte	0x04, 0x0a
        /*0046*/ 	.short	(.L_146 - .L_145)
	.align		4
.L_145:
        /*0048*/ 	.word	index@(.nv.constant0._ZN7cutlass13device_kernelIN5flash11enable_sm90INS1_16FlashAttnFwdSm90INS1_25CollectiveMainloopFwdSm90ILi2EN4cute5tupleIJNS5_1CILi1EEES8_S8_EEENS6_IJNS7_ILi128EEENS7_ILi160EEENS7_ILi192EEEEEELi128ENS_12float_e4m3_tEfNS_4arch4Sm90ELb1ELb0ELb0ELb0ELb0ELb0ELb0ELb1ELb1ELb1ELb1ELb0EEENS1_21CollectiveEpilogueFwdINS6_IJSA_SA_SB_EEES9_NS_10bfloat16_tESG_Li256ELb0ELb1ELb1ELb1EEENS1_19SingleTileSchedulerILb0ELb1ELb1ELi128EEEEEEEEEvNT_6ParamsE)
        /*004c*/ 	.short	0x0380
        /*004e*/ 	.short	0x0a00


	//----- nvinfo : EIATTR_SW_WAR
	.align		4
.L_146:
        /*0050*/ 	.byte	0x04, 0x36
        /*0052*/ 	.short	(.L_148 - .L_147)
.L_147:
        /*0054*/ 	.word	0x00000008
.L_148:


//--------------------- .nv.info._ZN7cutlass13device_kernelIN5flash11enable_sm90INS1_16FlashAttnFwdSm90INS1_25CollectiveMainloopFwdSm90ILi2EN4cute5tupleIJNS5_1CILi1EEES8_S8_EEENS6_IJNS7_ILi128EEENS7_ILi160EEENS7_ILi192EEEEEELi128ENS_12float_e4m3_tEfNS_4arch4Sm90ELb1ELb0ELb0ELb1ELb0ELb0ELb0ELb1ELb1ELb1ELb1ELb0EEENS1_21CollectiveEpilogueFwdINS6_IJSA_SA_SB_EEES9_NS_10bfloat16_tESG_Li256ELb1ELb1ELb1ELb1EEENS1_36VarlenDynamicPersistentTileSchedulerILi128ELi160ELi256ELi128ELb1ELb1ELb1ELb1ELb1ELb1EEEEEEEEEvNT_6ParamsE --------------------------
	.section	.nv.info._ZN7cutlass13device_kernelIN5flash11enable_sm90INS1_16FlashAttnFwdSm90INS1_25CollectiveMainloopFwdSm90ILi2EN4cute5tupleIJNS5_1CILi1EEES8_S8_EEENS6_IJNS7_ILi128EEENS7_ILi160EEENS7_ILi192EEEEEELi128ENS_12float_e4m3_tEfNS_4arch4Sm90ELb1ELb0ELb0ELb1ELb0ELb0ELb0ELb1ELb1ELb1ELb1ELb0EEENS1_21CollectiveEpilogueFwdINS6_IJSA_SA_SB_EEES9_NS_10bfloat16_tESG_Li256ELb1ELb1ELb1ELb1EEENS1_36VarlenDynamicPersistentTileSchedulerILi128ELi160ELi256ELi128ELb1ELb1ELb1ELb1ELb1ELb1EEEEEEEEEvNT_6ParamsE,"",@"SHT_CUDA_INFO"
	.sectionflags	@""
	.align	4


	//----- nvinfo : EIATTR_CUDA_API_VERSION
	.align		4
        /*0000*/ 	.byte	0x04, 0x37
        /*0002*/ 	.short	(.L_150 - .L_149)
.L_149:
        /*0004*/ 	.word	0x00000082


	//----- nvinfo : EIATTR_KPARAM_INFO
	.align		4
.L_150:
        /*0008*/ 	.byte	0x04, 0x17
        /*000a*/ 	.short	(.L_152 - .L_151)
.L_151:
        /*000c*/ 	.word	0x00000000
        /*0010*/ 	.short	0x0000
        /*0012*/ 	.short	0x0000
        /*0014*/ 	.byte	0x00, 0xf0, 0x01, 0x2a


	//----- nvinfo : EIATTR_SPARSE_MMA_MASK
	.align		4
.L_152:
        /*0018*/ 	.byte	0x03, 0x50
        /*001a*/ 	.short	0x0000


	//----- nvinfo : EIATTR_MAXREG_COUNT
	.align		4
        /*001c*/ 	.byte	0x03, 0x1b
        /*001e*/ 	.short	0x00a8


	//----- nvinfo : EIATTR_MERCURY_ISA_VERSION
	.align		4
        /*0020*/ 	.byte	0x03, 0x5f
        /*0022*/ 	.short	0x0101


	//----- nvinfo : EIATTR_VRC_CTA_INIT_COUNT
	.align		4
        /*0024*/ 	.byte	0x02, 0x4a
	.zero		1
	.zero		1


	//----- nvinfo : EIATTR_EXIT_INSTR_OFFSETS
	.align		4
        /*0028*/ 	.byte	0x04, 0x1c
        /*002a*/ 	.short	(.L_154 - .L_153)


	//   ....[0]....
.L_153:
        /*002c*/ 	.word	0x00000010


	//----- nvinfo : EIATTR_MAX_THREADS
	.align		4
.L_154:
        /*0030*/ 	.byte	0x04, 0x05
        /*0032*/ 	.short	(.L_156 - .L_155)
.L_155:
        /*0034*/ 	.word	0x00000180
        /*0038*/ 	.word	0x00000001
        /*003c*/ 	.word	0x00000001


	//----- nvinfo : EIATTR_CBANK_PARAM_SIZE
	.align		4
.L_156:
        /*0040*/ 	.byte	0x03, 0x19
        /*0042*/ 	.short	0x0a80


	//----- nvinfo : EIATTR_PARAM_CBANK
	.align		4
        /*0044*/ 	.byte	0x04, 0x0a
        /*0046*/ 	.short	(.L_158 - .L_157)
	.align		4
.L_157:
        /*0048*/ 	.word	index@(.nv.constant0._ZN7cutlass13device_kernelIN5flash11enable_sm90INS1_16FlashAttnFwdSm90INS1_25CollectiveMainloopFwdSm90ILi2EN4cute5tupleIJNS5_1CILi1EEES8_S8_EEENS6_IJNS7_ILi128EEENS7_ILi160EEENS7_ILi192EEEEEELi128ENS_12float_e4m3_tEfNS_4arch4Sm90ELb1ELb0ELb0ELb1ELb0ELb0ELb0ELb1ELb1ELb1ELb1ELb0EEENS1_21CollectiveEpilogueFwdINS6_IJSA_SA_SB_EEES9_NS_10bfloat16_tESG_Li256ELb1ELb1ELb1ELb1EEENS1_36VarlenDynamicPersistentTileSchedulerILi128ELi160ELi256ELi128ELb1ELb1ELb1ELb1ELb1ELb1EEEEEEEEEvNT_6ParamsE)
        /*004c*/ 	.short	0x0380
        /*004e*/ 	.short	0x0a80


	//----- nvinfo : EIATTR_SW_WAR
	.align		4
.L_158:
        /*0050*/ 	.byte	0x04, 0x36
        /*0052*/ 	.short	(.L_160 - .L_159)
.L_159:
        /*0054*/ 	.word	0x00000008
.L_160:


//--------------------- .nv.info._ZN7cutlass13device_kernelIN5flash11enable_sm90INS1_16FlashAttnFwdSm90INS1_25CollectiveMainloopFwdSm90ILi2EN4cute5tupleIJNS5_1CILi1EEES8_S8_EEENS6_IJNS7_ILi128EEENS7_ILi160EEENS7_ILi192EEEEEELi128ENS_12float_e4m3_tEfNS_4arch4Sm90ELb1ELb0ELb0ELb1ELb0ELb1ELb0ELb1ELb1ELb1ELb1ELb0EEENS1_21CollectiveEpilogueFwdINS6_IJSA_SA_SB_EEES9_NS_10bfloat16_tESG_Li256ELb1ELb1ELb1ELb1EEENS1_36VarlenDynamicPersistentTileSchedulerILi128ELi160ELi256ELi128ELb1ELb1ELb1ELb1ELb1ELb1EEEEEEEEEvNT_6ParamsE --------------------------
	.section	.nv.info._ZN7cutlass13device_kernelIN5flash11enable_sm90INS1_16FlashAttnFwdSm90INS1_25CollectiveMainloopFwdSm90ILi2EN4cute5tupleIJNS5_1CILi1EEES8_S8_EEENS6_IJNS7_ILi128EEENS7_ILi160EEENS7_ILi192EEEEEELi128ENS_12float_e4m3_tEfNS_4arch4Sm90ELb1ELb0ELb0ELb1ELb0ELb1ELb0ELb1ELb1ELb1ELb1ELb0EEENS1_21CollectiveEpilogueFwdINS6_IJSA_SA_SB_EEES9_NS_10bfloat16_tESG_Li256ELb1ELb1ELb1ELb1EEENS1_36VarlenDynamicPersistentTileSchedulerILi128ELi160ELi256ELi128ELb1ELb1ELb1ELb1ELb1ELb1EEEEEEEEEvNT_6ParamsE,"",@"SHT_CUDA_INFO"
	.sectionflags	@""
	.align	4


	//----- nvinfo : EIATTR_CUDA_API_VERSION
	.align		4
        /*0000*/ 	.byte	0x04, 0x37
        /*0002*/ 	.short	(.L_162 - .L_161)
.L_161:
        /*0004*/ 	.word	0x00000082


	//----- nvinfo : EIATTR_KPARAM_INFO
	.align		4
.L_162:
        /*0008*/ 	.byte	0x04, 0x17
        /*000a*/ 	.short	(.L_164 - .L_163)
.L_163:
        /*000c*/ 	.word	0x00000000
        /*0010*/ 	.short	0x0000
        /*0012*/ 	.short	0x0000
        /*0014*/ 	.byte	0x00, 0xf0, 0x01, 0x2a


	//----- nvinfo : EIATTR_SPARSE_MMA_MASK
	.align		4
.L_164:
        /*0018*/ 	.byte	0x03, 0x50
        /*001a*/ 	.short	0x0000


	//----- nvinfo : EIATTR_MAXREG_COUNT
	.align		4
        /*001c*/ 	.byte	0x03, 0x1b
        /*001e*/ 	.short	0x00a8


	//----- nvinfo : EIATTR_MERCURY_ISA_VERSION
	.align		4
        /*0020*/ 	.byte	0x03, 0x5f
        /*0022*/ 	.short	0x0101


	//----- nvinfo : EIATTR_VRC_CTA_INIT_COUNT
	.align		4
        /*0024*/ 	.byte	0x02, 0x4a
	.zero		1
	.zero		1


	//----- nvinfo : EIATTR_EXIT_INSTR_OFFSETS
	.align		4
        /*0028*/ 	.byte	0x04, 0x1c
        /*002a*/ 	.short	(.L_166 - .L_165)


	//   ....[0]....
.L_165:
        /*002c*/ 	.word	0x00000010


	//----- nvinfo : EIATTR_MAX_THREADS
	.align		4
.L_166:
        /*0030*/ 	.byte	0x04, 0x05
        /*0032*/ 	.short	(.L_168 - .L_167)
.L_167:
        /*0034*/ 	.word	0x00000180
        /*0038*/ 	.word	0x00000001
        /*003c*/ 	.word	0x00000001


	//----- nvinfo : EIATTR_CBANK_PARAM_SIZE
	.align		4
.L_168:
        /*0040*/ 	.byte	0x03, 0x19
        /*0042*/ 	.short	0x0a80


	//----- nvinfo : EIATTR_PARAM_CBANK
	.align		4
        /*0044*/ 	.byte	0x04, 0x0a
        /*0046*/ 	.short	(.L_170 - .L_169)
	.align		4
.L_169:
        /*0048*/ 	.word	index@(.nv.constant0._ZN7cutlass13device_kernelIN5flash11enable_sm90INS1_16FlashAttnFwdSm90INS1_25CollectiveMainloopFwdSm90ILi2EN4cute5tupleIJNS5_1CILi1EEES8_S8_EEENS6_IJNS7_ILi128EEENS7_ILi160EEENS7_ILi192EEEEEELi128ENS_12float_e4m3_tEfNS_4arch4Sm90ELb1ELb0ELb0ELb1ELb0ELb1ELb0ELb1ELb1ELb1ELb1ELb0EEENS1_21CollectiveEpilogueFwdINS6_IJSA_SA_SB_EEES9_NS_10bfloat16_tESG_Li256ELb1ELb1ELb1ELb1EEENS1_36VarlenDynamicPersistentTileSchedulerILi128ELi160ELi256ELi128ELb1ELb1ELb1ELb1ELb1ELb1EEEEEEEEEvNT_6ParamsE)
        /*004c*/ 	.short	0x0380
        /*004e*/ 	.short	0x0a80


	//----- nvinfo : EIATTR_SW_WAR
	.align		4
.L_170:
        /*0050*/ 	.byte	0x04, 0x36
        /*0052*/ 	.short	(.L_172 - .L_171)
.L_171:
        /*0054*/ 	.word	0x00000008
.L_172:


//--------------------- .nv.callgraph             --------------------------
	.section	.nv.callgraph,"",@"SHT_CUDA_CALLGRAPH"
	.align	4
	.sectionentsize	8
	.align		4
        /*0000*/ 	.word	0x00000000
	.align		4
        /*0004*/ 	.word	0xffffffff
	.align		4
        /*0008*/ 	.word	0x00000000
	.align		4
        /*000c*/ 	.word	0xfffffffe
	.align		4
        /*0010*/ 	.word	0x00000000
	.align		4
        /*0014*/ 	.word	0xfffffffd
	.align		4
        /*0018*/ 	.word	0x00000000
	.align		4
        /*001c*/ 	.word	0xfffffffc


//--------------------- .nv.constant4             --------------------------
	.section	.nv.constant4,"a",@progbits
	.align	8
	.align		8
.nv.constant4:
        /*0000*/ 	.dword	_ZN76_INTERNAL_afc1836f_40_flash_fwd_hdim192_128_e4m3_split_sm90_cu_f3e6f9ee_31214cuda3std3__45__cpo5beginE
	.align		8
        /*0008*/ 	.dword	_ZN76_INTERNAL_afc1836f_40_flash_fwd_hdim192_128_e4m3_split_sm90_cu_f3e6f9ee_31214cuda3std3__45__cpo3endE
	.align		8
        /*0010*/ 	.dword	_ZN76_INTERNAL_afc1836f_40_flash_fwd_hdim192_128_e4m3_split_sm90_cu_f3e6f9ee_31214cuda3std3__45__cpo6cbeginE
	.align		8
        /*0018*/ 	.dword	_ZN76_INTERNAL_afc1836f_40_flash_fwd_hdim192_128_e4m3_split_sm90_cu_f3e6f9ee_31214cuda3std3__45__cpo4cendE
	.align		8
        /*0020*/ 	.dword	_ZN76_INTERNAL_afc1836f_40_flash_fwd_hdim192_128_e4m3_split_sm90_cu_f3e6f9ee_31214cuda3std3__478_GLOBAL__N__afc1836f_40_flash_fwd_hdim192_128_e4m3_split_sm90_cu_f3e6f9ee_31216ignoreE
	.align		8
        /*0028*/ 	.dword	_ZN76_INTERNAL_afc1836f_40_flash_fwd_hdim192_128_e4m3_split_sm90_cu_f3e6f9ee_31214cuda3std3__419piecewise_constructE
	.align		8
        /*0030*/ 	.dword	_ZN76_INTERNAL_afc1836f_40_flash_fwd_hdim192_128_e4m3_split_sm90_cu_f3e6f9ee_31214cuda3std3__48in_placeE
	.align		8
        /*0038*/ 	.dword	_ZN76_INTERNAL_afc1836f_40_flash_fwd_hdim192_128_e4m3_split_sm90_cu_f3e6f9ee_31214cuda3std6ranges3__45__cpo4swapE
	.align		8
        /*0040*/ 	.dword	_ZN76_INTERNAL_afc1836f_40_flash_fwd_hdim192_128_e4m3_split_sm90_cu_f3e6f9ee_31214cuda3std6ranges3__45__cpo9iter_moveE
	.align		8
        /*0048*/ 	.dword	_ZN76_INTERNAL_afc1836f_40_flash_fwd_hdim192_128_e4m3_split_sm90_cu_f3e6f9ee_31214cute7productE
	.align		8
        /*0050*/ 	.dword	_ZN76_INTERNAL_afc1836f_40_flash_fwd_hdim192_128_e4m3_split_sm90_cu_f3e6f9ee_31214cute1_E


//--------------------- .text._ZN7cutlass13device_kernelIN5flash11enable_sm90INS1_16FlashAttnFwdSm90INS1_25CollectiveMainloopFwdSm90ILi2EN4cute5tupleIJNS5_1CILi1EEES8_S8_EEENS6_IJNS7_ILi128EEENS7_ILi160EEENS7_ILi192EEEEEELi128ENS_12float_e4m3_tEfNS_4arch4Sm90ELb0ELb0ELb0ELb0ELb0ELb0ELb0ELb1ELb1ELb1ELb1ELb0EEENS1_21CollectiveEpilogueFwdINS6_IJSA_SA_SB_EEES9_NS_10bfloat16_tESG_Li256ELb0ELb1ELb1ELb1EEENS1_19SingleTileSchedulerILb0ELb1ELb1ELi128EEEEEEEEEvNT_6ParamsE --------------------------
	.section	.text._ZN7cutlass13device_kernelIN5flash11enable_sm90INS1_16FlashAttnFwdSm90INS1_25CollectiveMainloopFwdSm90ILi2EN4cute5tupleIJNS5_1CILi1EEES8_S8_EEENS6_IJNS7_ILi128EEENS7_ILi160EEENS7_ILi192EEEEEELi128ENS_12float_e4m3_tEfNS_4arch4Sm90ELb0ELb0ELb0ELb0ELb0ELb0ELb0ELb1ELb1ELb1ELb1ELb0EEENS1_21CollectiveEpilogueFwdINS6_IJSA_SA_SB_EEES9_NS_10bfloat16_tESG_Li256ELb0ELb1ELb1ELb1EEENS1_19SingleTileSchedulerILb0ELb1ELb1ELi128EEEEEEEEEvNT_6ParamsE,"ax",@progbits
	.align	128
.text._ZN7cutlass13device_kernelIN5flash11enable_sm90INS1_16FlashAttnFwdSm90INS1_25CollectiveMainloopFwdSm90ILi2EN4cute5tupleIJNS5_1CILi1EEES8_S8_EEENS6_IJNS7_ILi128EEENS7_ILi160EEENS7_ILi192EEEEEELi128ENS_12float_e4m3_tEfNS_4arch4Sm90ELb0ELb0ELb0ELb0ELb0ELb0ELb0ELb1ELb1ELb1ELb1ELb0EEENS1_21CollectiveEpilogueFwdINS6_IJSA_SA_SB_EEES9_NS_10bfloat16_tESG_Li256ELb0ELb1ELb1ELb1EEENS1_19SingleTileSchedulerILb0ELb1ELb1ELi128EEEEEEEEEvNT_6ParamsE:
        .type           _ZN7cutlass13device_kernelIN5flash11enable_sm90INS1_16FlashAttnFwdSm90INS1_25CollectiveMainloopFwdSm90ILi2EN4cute5tupleIJNS5_1CILi1EEES8_S8_EEENS6_IJNS7_ILi128EEENS7_ILi160EEENS7_ILi192EEEEEELi128ENS_12float_e4m3_tEfNS_4arch4Sm90ELb0ELb0ELb0ELb0ELb0ELb0ELb0ELb1ELb1ELb1ELb1ELb0EEENS1_21CollectiveEpilogueFwdINS6_IJSA_SA_SB_EEES9_NS_10bfloat16_tESG_Li256ELb0ELb1ELb1ELb1EEENS1_19SingleTileSchedulerILb0ELb1ELb1ELi128EEEEEEEEEvNT_6ParamsE,@function
        .size           _ZN7cutlass13device_kernelIN5flash11enable_sm90INS1_16FlashAttnFwdSm90INS1_25CollectiveMainloopFwdSm90ILi2EN4cute5tupleIJNS5_1CILi1EEES8_S8_EEENS6_IJNS7_ILi128EEENS7_ILi160EEENS7_ILi192EEEEEELi128ENS_12float_e4m3_tEfNS_4arch4Sm90ELb0ELb0ELb0ELb0ELb0ELb0ELb0ELb1ELb1ELb1ELb1ELb0EEENS1_21CollectiveEpilogueFwdINS6_IJSA_SA_SB_EEES9_NS_10bfloat16_tESG_Li256ELb0ELb1ELb1ELb1EEENS1_19SingleTileSchedulerILb0ELb1ELb1ELi128EEEEEEEEEvNT_6ParamsE,(.L_x_9 - _ZN7cutlass13device_kernelIN5flash11enable_sm90INS1_16FlashAttnFwdSm90INS1_25CollectiveMainloopFwdSm90ILi2EN4cute5tupleIJNS5_1CILi1EEES8_S8_EEENS6_IJNS7_ILi128EEENS7_ILi160EEENS7_ILi192EEEEEELi128ENS_12float_e4m3_tEfNS_4arch4Sm90ELb0ELb0ELb0ELb0ELb0ELb0ELb0ELb1ELb1ELb1ELb1ELb0EEENS1_21CollectiveEpilogueFwdINS6_IJSA_SA_SB_EEES9_NS_10bfloat16_tESG_Li256ELb0ELb1ELb1ELb1EEENS1_19SingleTileSchedulerILb0ELb1ELb1ELi128EEEEEEEEEvNT_6ParamsE)
        .other          _ZN7cutlass13device_kernelIN5flash11enable_sm90INS1_16FlashAttnFwdSm90INS1_25CollectiveMainloopFwdSm90ILi2EN4cute5tupleIJNS5_1CILi1EEES8_S8_EEENS6_IJNS7_ILi128EEENS7_ILi160EEENS7_ILi192EEEEEELi128ENS_12float_e4m3_tEfNS_4arch4Sm90ELb0ELb0ELb0ELb0ELb0ELb0ELb0ELb1ELb1ELb1ELb1ELb0EEENS1_21CollectiveEpilogueFwdINS6_IJSA_SA_SB_EEES9_NS_10bfloat16_tESG_Li256ELb0ELb1ELb1ELb1EEENS1_19SingleTileSchedulerILb0ELb1ELb1ELi128EEEEEEEEEvNT_6ParamsE,@"STO_CUDA_ENTRY STV_DEFAULT"
_ZN7cutlass13device_kernelIN5flash11enable_sm90INS1_16FlashAttnFwdSm90INS1_25CollectiveMainloopFwdSm90ILi2EN4cute5tupleIJNS5_1CILi1EEES8_S8_EEENS6_IJNS7_ILi128EEENS7_ILi160EEENS7_ILi192EEEEEELi128ENS_12float_e4m3_tEfNS_4arch4Sm90ELb0ELb0ELb0ELb0ELb0ELb0ELb0ELb1ELb1ELb1ELb1ELb0EEENS1_21CollectiveEpilogueFwdINS6_IJSA_SA_SB_EEES9_NS_10bfloat16_tESG_Li256ELb0ELb1ELb1ELb1EEENS1_19SingleTileSchedulerILb0ELb1ELb1ELi128EEEEEEEEEvNT_6ParamsE:
[----:B------:R-:W-:Y:S01]  /*0000*/  LDC R1, c[0x0][0x37c] ;  /* 0x0000df00ff017b82 */ /* 0x000fe20000000800 */
[----:B------:R-:W-:Y:S05]  /*0010*/  EXIT ;  /* 0x000000000000794d */ /* 0x000fea0003800000 */
.L_x_0:
[----:B------:R-:W-:-:S00]  /*0020*/  BRA `(.L_x_0) ;  /* 0xfffffffc00fc7947 */ /* 0x000fc0000383ffff */
[----:B------:R-:W-:-:S00]  /*0030*/  NOP ;  /* 0x0000000000007918 */ /* 0x000fc00000000000 */
        /* <DEDUP_REMOVED lines=12> */
.L_x_9:


//--------------------- .text._ZN7cutlass13device_kernelIN5flash11enable_sm90INS1_16FlashAttnFwdSm90INS1_25CollectiveMainloopFwdSm90ILi2EN4cute5tupleIJNS5_1CILi1EEES8_S8_EEENS6_IJNS7_ILi128EEENS7_ILi160EEENS7_ILi192EEEEEELi128ENS_12float_e4m3_tEfNS_4arch4Sm90ELb0ELb0ELb0ELb1ELb0ELb0ELb0ELb1ELb1ELb1ELb1ELb0EEENS1_21CollectiveEpilogueFwdINS6_IJSA_SA_SB_EEES9_NS_10bfloat16_tESG_Li256ELb1ELb1ELb1ELb1EEENS1_36VarlenDynamicPersistentTileSchedulerILi128ELi160ELi256ELi128ELb1ELb1ELb1ELb0ELb1ELb1EEEEEEEEEvNT_6ParamsE --------------------------
	.section	.text._ZN7cutlass13device_kernelIN5flash11enable_sm90INS1_16FlashAttnFwdSm90INS1_25CollectiveMainloopFwdSm90ILi2EN4cute5tupleIJNS5_1CILi1EEES8_S8_EEENS6_IJNS7_ILi128EEENS7_ILi160EEENS7_ILi192EEEEEELi128ENS_12float_e4m3_tEfNS_4arch4Sm90ELb0ELb0ELb0ELb1ELb0ELb0ELb0ELb1ELb1ELb1ELb1ELb0EEENS1_21CollectiveEpilogueFwdINS6_IJSA_SA_SB_EEES9_NS_10bfloat16_tESG_Li256ELb1ELb1ELb1ELb1EEENS1_36VarlenDynamicPersistentTileSchedulerILi128ELi160ELi256ELi128ELb1ELb1ELb1ELb0ELb1ELb1EEEEEEEEEvNT_6ParamsE,"ax",@progbits
	.align	128
.text._ZN7cutlass13device_kernelIN5flash11enable_sm90INS1_16FlashAttnFwdSm90INS1_25CollectiveMainloopFwdSm90ILi2EN4cute5tupleIJNS5_1CILi1EEES8_S8_EEENS6_IJNS7_ILi128EEENS7_ILi160EEENS7_ILi192EEEEEELi128ENS_12float_e4m3_tEfNS_4arch4Sm90ELb0ELb0ELb0ELb1ELb0ELb0ELb0ELb1ELb1ELb1ELb1ELb0EEENS1_21CollectiveEpilogueFwdINS6_IJSA_SA_SB_EEES9_NS_10bfloat16_tESG_Li256ELb1ELb1ELb1ELb1EEENS1_36VarlenDynamicPersistentTileSchedulerILi128ELi160ELi256ELi128ELb1ELb1ELb1ELb0ELb1ELb1EEEEEEEEEvNT_6ParamsE:
        .type           _ZN7cutlass13device_kernelIN5flash11enable_sm90INS1_16FlashAttnFwdSm90INS1_25CollectiveMainloopFwdSm90ILi2EN4cute5tupleIJNS5_1CILi1EEES8_S8_EEENS6_IJNS7_ILi128EEENS7_ILi160EEENS7_ILi192EEEEEELi128ENS_12float_e4m3_tEfNS_4arch4Sm90ELb0ELb0ELb0ELb1ELb0ELb0ELb0ELb1ELb1ELb1ELb1ELb0EEENS1_21CollectiveEpilogueFwdINS6_IJSA_SA_SB_EEES9_NS_10bfloat16_tESG_Li256ELb1ELb1ELb1ELb1EEENS1_36VarlenDynamicPersistentTileSchedulerILi128ELi160ELi256ELi128ELb1ELb1ELb1ELb0ELb1ELb1EEEEEEEEEvNT_6ParamsE,@function
        .size           _ZN7cutlass13device_kernelIN5flash11enable_sm90INS1_16FlashAttnFwdSm90INS1_25CollectiveMainloopFwdSm90ILi2EN4cute5tupleIJNS5_1CILi1EEES8_S8_EEENS6_IJNS7_ILi128EEENS7_ILi160EEENS7_ILi192EEEEEELi128ENS_12float_e4m3_tEfNS_4arch4Sm90ELb0ELb0ELb0ELb1ELb0ELb0ELb0ELb1ELb1ELb1ELb1ELb0EEENS1_21CollectiveEpilogueFwdINS6_IJSA_SA_SB_EEES9_NS_10bfloat16_tESG_Li256ELb1ELb1ELb1ELb1EEENS1_36VarlenDynamicPersistentTileSchedulerILi128ELi160ELi256ELi128ELb1ELb1ELb1ELb0ELb1ELb1EEEEEEEEEvNT_6ParamsE,(.L_x_10 - _ZN7cutlass13device_kernelIN5flash11enable_sm90INS1_16FlashAttnFwdSm90INS1_25CollectiveMainloopFwdSm90ILi2EN4cute5tupleIJNS5_1CILi1EEES8_S8_EEENS6_IJNS7_ILi128EEENS7_ILi160EEENS7_ILi192EEEEEELi128ENS_12float_e4m3_tEfNS_4arch4Sm90ELb0ELb0ELb0ELb1ELb0ELb0ELb0ELb1ELb1ELb1ELb1ELb0EEENS1_21CollectiveEpilogueFwdINS6_IJSA_SA_SB_EEES9_NS_10bfloat16_tESG_Li256ELb1ELb1ELb1ELb1EEENS1_36VarlenDynamicPersistentTileSchedulerILi128ELi160ELi256ELi128ELb1ELb1ELb1ELb0ELb1ELb1EEEEEEEEEvNT_6ParamsE)
        .other          _ZN7cutlass13device_kernelIN5flash11enable_sm90INS1_16FlashAttnFwdSm90INS1_25CollectiveMainloopFwdSm90ILi2EN4cute5tupleIJNS5_1CILi1EEES8_S8_EEENS6_IJNS7_ILi128EEENS7_ILi160EEENS7_ILi192EEEEEELi128ENS_12float_e4m3_tEfNS_4arch4Sm90ELb0ELb0ELb0ELb1ELb0ELb0ELb0ELb1ELb1ELb1ELb1ELb0EEENS1_21CollectiveEpilogueFwdINS6_IJSA_SA_SB_EEES9_NS_10bfloat16_tESG_Li256ELb1ELb1ELb1ELb1EEENS1_36VarlenDynamicPersistentTileSchedulerILi128ELi160ELi256ELi128ELb1ELb1ELb1ELb0ELb1ELb1EEEEEEEEEvNT_6ParamsE,@"STO_CUDA_ENTRY STV_DEFAULT"
_ZN7cutlass13device_kernelIN5flash11enable_sm90INS1_16FlashAttnFwdSm90INS1_25CollectiveMainloopFwdSm90ILi2EN4cute5tupleIJNS5_1CILi1EEES8_S8_EEENS6_IJNS7_ILi128EEENS7_ILi160EEENS7_ILi192EEEEEELi128ENS_12float_e4m3_tEfNS_4arch4Sm90ELb0ELb0ELb0ELb1ELb0ELb0ELb0ELb1ELb1ELb1ELb1ELb0EEENS1_21CollectiveEpilogueFwdINS6_IJSA_SA_SB_EEES9_NS_10bfloat16_tESG_Li256ELb1ELb1ELb1ELb1EEENS1_36VarlenDynamicPersistentTileSchedulerILi128ELi160ELi256ELi128ELb1ELb1ELb1ELb0ELb1ELb1EEEEEEEEEvNT_6ParamsE:
[----:B------:R-:W-:Y:S01]  /*0000*/  LDC R1, c[0x0][0x37c] ;  /* 0x0000df00ff017b82 */ /* 0x000fe20000000800 */
[----:B------:R-:W-:Y:S05]  /*0010*/  EXIT ;  /* 0x000000000000794d */ /* 0x000fea0003800000 */
.L_x_1:
        /* <DEDUP_REMOVED lines=14> */
.L_x_10:


//--------------------- .text._ZN7cutlass13device_kernelIN5flash11enable_sm90INS1_16FlashAttnFwdSm90INS1_25CollectiveMainloopFwdSm90ILi2EN4cute5tupleIJNS5_1CILi1EEES8_S8_EEENS6_IJNS7_ILi128EEENS7_ILi160EEENS7_ILi192EEEEEELi128ENS_12float_e4m3_tEfNS_4arch4Sm90ELb0ELb0ELb0ELb1ELb0ELb1ELb0ELb1ELb1ELb1ELb1ELb0EEENS1_21CollectiveEpilogueFwdINS6_IJSA_SA_SB_EEES9_NS_10bfloat16_tESG_Li256ELb1ELb1ELb1ELb1EEENS1_36VarlenDynamicPersistentTileSchedulerILi128ELi160ELi256ELi128ELb1ELb1ELb1ELb0ELb1ELb1EEEEEEEEEvNT_6ParamsE --------------------------
	.section	.text._ZN7cutlass13device_kernelIN5flash11enable_sm90INS1_16FlashAttnFwdSm90INS1_25CollectiveMainloopFwdSm90ILi2EN4cute5tupleIJNS5_1CILi1EEES8_S8_EEENS6_IJNS7_ILi128EEENS7_ILi160EEENS7_ILi192EEEEEELi128ENS_12float_e4m3_tEfNS_4arch4Sm90ELb0ELb0ELb0ELb1ELb0ELb1ELb0ELb1ELb1ELb1ELb1ELb0EEENS1_21CollectiveEpilogueFwdINS6_IJSA_SA_SB_EEES9_NS_10bfloat16_tESG_Li256ELb1ELb1ELb1ELb1EEENS1_36VarlenDynamicPersistentTileSchedulerILi128ELi160ELi256ELi128ELb1ELb1ELb1ELb0ELb1ELb1EEEEEEEEEvNT_6ParamsE,"ax",@progbits
	.align	128
.text._ZN7cutlass13device_kernelIN5flash11enable_sm90INS1_16FlashAttnFwdSm90INS1_25CollectiveMainloopFwdSm90ILi2EN4cute5tupleIJNS5_1CILi1EEES8_S8_EEENS6_IJNS7_ILi128EEENS7_ILi160EEENS7_ILi192EEEEEELi128ENS_12float_e4m3_tEfNS_4arch4Sm90ELb0ELb0ELb0ELb1ELb0ELb1ELb0ELb1ELb1ELb1ELb1ELb0EEENS1_21CollectiveEpilogueFwdINS6_IJSA_SA_SB_EEES9_NS_10bfloat16_tESG_Li256ELb1ELb1ELb1ELb1EEENS1_36VarlenDynamicPersistentTileSchedulerILi128ELi160ELi256ELi128ELb1ELb1ELb1ELb0ELb1ELb1EEEEEEEEEvNT_6ParamsE:
        .type           _ZN7cutlass13device_kernelIN5flash11enable_sm90INS1_16FlashAttnFwdSm90INS1_25CollectiveMainloopFwdSm90ILi2EN4cute5tupleIJNS5_1CILi1EEES8_S8_EEENS6_IJNS7_ILi128EEENS7_ILi160EEENS7_ILi192EEEEEELi128ENS_12float_e4m3_tEfNS_4arch4Sm90ELb0ELb0ELb0ELb1ELb0ELb1ELb0ELb1ELb1ELb1ELb1ELb0EEENS1_21CollectiveEpilogueFwdINS6_IJSA_SA_SB_EEES9_NS_10bfloat16_tESG_Li256ELb1ELb1ELb1ELb1EEENS1_36VarlenDynamicPersistentTileSchedulerILi128ELi160ELi256ELi128ELb1ELb1ELb1ELb0ELb1ELb1EEEEEEEEEvNT_6ParamsE,@function
        .size           _ZN7cutlass13device_kernelIN5flash11enable_sm90INS1_16FlashAttnFwdSm90INS1_25CollectiveMainloopFwdSm90ILi2EN4cute5tupleIJNS5_1CILi1EEES8_S8_EEENS6_IJNS7_ILi128EEENS7_ILi160EEENS7_ILi192EEEEEELi128ENS_12float_e4m3_tEfNS_4arch4Sm90ELb0ELb0ELb0ELb1ELb0ELb1ELb0ELb1ELb1ELb1ELb1ELb0EEENS1_21CollectiveEpilogueFwdINS6_IJSA_SA_SB_EEES9_NS_10bfloat16_tESG_Li256ELb1ELb1ELb1ELb1EEENS1_36VarlenDynamicPersistentTileSchedulerILi128ELi160ELi256ELi128ELb1ELb1ELb1ELb0ELb1ELb1EEEEEEEEEvNT_6ParamsE,(.L_x_11 - _ZN7cutlass13device_kernelIN5flash11enable_sm90INS1_16FlashAttnFwdSm90INS1_25CollectiveMainloopFwdSm90ILi2EN4cute5tupleIJNS5_1CILi1EEES8_S8_EEENS6_IJNS7_ILi128EEENS7_ILi160EEENS7_ILi192EEEEEELi128ENS_12float_e4m3_tEfNS_4arch4Sm90ELb0ELb0ELb0ELb1ELb0ELb1ELb0ELb1ELb1ELb1ELb1ELb0EEENS1_21CollectiveEpilogueFwdINS6_IJSA_SA_SB_EEES9_NS_10bfloat16_tESG_Li256ELb1ELb1ELb1ELb1EEENS1_36VarlenDynamicPersistentTileSchedulerILi128ELi160ELi256ELi128ELb1ELb1ELb1ELb0ELb1ELb1EEEEEEEEEvNT_6ParamsE)
        .other          _ZN7cutlass13device_kernelIN5flash11enable_sm90INS1_16FlashAttnFwdSm90INS1_25CollectiveMainloopFwdSm90ILi2EN4cute5tupleIJNS5_1CILi1EEES8_S8_EEENS6_IJNS7_ILi128EEENS7_ILi160EEENS7_ILi192EEEEEELi128ENS_12float_e4m3_tEfNS_4arch4Sm90ELb0ELb0ELb0ELb1ELb0ELb1ELb0ELb1ELb1ELb1ELb1ELb0EEENS1_21CollectiveEpilogueFwdINS6_IJSA_SA_SB_EEES9_NS_10bfloat16_tESG_Li256ELb1ELb1ELb1ELb1EEENS1_36VarlenDynamicPersistentTileSchedulerILi128ELi160ELi256ELi128ELb1ELb1ELb1ELb0ELb1ELb1EEEEEEEEEvNT_6ParamsE,@"STO_CUDA_ENTRY STV_DEFAULT"
_ZN7cutlass13device_kernelIN5flash11enable_sm90INS1_16FlashAttnFwdSm90INS1_25CollectiveMainloopFwdSm90ILi2EN4cute5tupleIJNS5_1CILi1EEES8_S8_EEENS6_IJNS7_ILi128EEENS7_ILi160EEENS7_ILi192EEEEEELi128ENS_12float_e4m3_tEfNS_4arch4Sm90ELb0ELb0ELb0ELb1ELb0ELb1ELb0ELb1ELb1ELb1ELb1ELb0EEENS1_21CollectiveEpilogueFwdINS6_IJSA_SA_SB_EEES9_NS_10bfloat16_tESG_Li256ELb1ELb1ELb1ELb1EEENS1_36VarlenDynamicPersistentTileSchedulerILi128ELi160ELi256ELi128ELb1ELb1ELb1ELb0ELb1ELb1EEEEEEEEEvNT_6ParamsE:
[----:B------:R-:W-:Y:S01]  /*0000*/  LDC R1, c[0x0][0x37c] ;  /* 0x0000df00ff017b82 */ /* 0x000fe20000000800 */
[----:B------:R-:W-:Y:S05]  /*0010*/  EXIT ;  /* 0x000000000000794d */ /* 0x000fea0003800000 */
.L_x_2:
        /* <DEDUP_REMOVED lines=14> */
.L_x_11:


//--------------------- .text._ZN7cutlass13device_kernelIN5flash11enable_sm90INS1_16FlashAttnFwdSm90INS1_25CollectiveMainloopFwdSm90ILi2EN4cute5tupleIJNS5_1CILi1EEES8_S8_EEENS6_IJNS7_ILi128EEENS7_ILi160EEENS7_ILi192EEEEEELi128ENS_12float_e4m3_tEfNS_4arch4Sm90ELb0ELb1ELb0ELb0ELb0ELb0ELb0ELb1ELb1ELb1ELb1ELb0EEENS1_21CollectiveEpilogueFwdINS6_IJSA_SA_SB_EEES9_NS_10bfloat16_tESG_Li256ELb0ELb1ELb1ELb1EEENS1_19SingleTileSchedulerILb0ELb1ELb1ELi128EEEEEEEEEvNT_6ParamsE --------------------------
	.section	.text._ZN7cutlass13device_kernelIN5flash11enable_sm90INS1_16FlashAttnFwdSm90INS1_25CollectiveMainloopFwdSm90ILi2EN4cute5tupleIJNS5_1CILi1EEES8_S8_EEENS6_IJNS7_ILi128EEENS7_ILi160EEENS7_ILi192EEEEEELi128ENS_12float_e4m3_tEfNS_4arch4Sm90ELb0ELb1ELb0ELb0ELb0ELb0ELb0ELb1ELb1ELb1ELb1ELb0EEENS1_21CollectiveEpilogueFwdINS6_IJSA_SA_SB_EEES9_NS_10bfloat16_tESG_Li256ELb0ELb1ELb1ELb1EEENS1_19SingleTileSchedulerILb0ELb1ELb1ELi128EEEEEEEEEvNT_6ParamsE,"ax",@progbits
	.align	128
.text._ZN7cutlass13device_kernelIN5flash11enable_sm90INS1_16FlashAttnFwdSm90INS1_25CollectiveMainloopFwdSm90ILi2EN4cute5tupleIJNS5_1CILi1EEES8_S8_EEENS6_IJNS7_ILi128EEENS7_ILi160EEENS7_ILi192EEEEEELi128ENS_12float_e4m3_tEfNS_4arch4Sm90ELb0ELb1ELb0ELb0ELb0ELb0ELb0ELb1ELb1ELb1ELb1ELb0EEENS1_21CollectiveEpilogueFwdINS6_IJSA_SA_SB_EEES9_NS_10bfloat16_tESG_Li256ELb0ELb1ELb1ELb1EEENS1_19SingleTileSchedulerILb0ELb1ELb1ELi128EEEEEEEEEvNT_6ParamsE:
        .type           _ZN7cutlass13device_kernelIN5flash11enable_sm90INS1_16FlashAttnFwdSm90INS1_25CollectiveMainloopFwdSm90ILi2EN4cute5tupleIJNS5_1CILi1EEES8_S8_EEENS6_IJNS7_ILi128EEENS7_ILi160EEENS7_ILi192EEEEEELi128ENS_12float_e4m3_tEfNS_4arch4Sm90ELb0ELb1ELb0ELb0ELb0ELb0ELb0ELb1ELb1ELb1ELb1ELb0EEENS1_21CollectiveEpilogueFwdINS6_IJSA_SA_SB_EEES9_NS_10bfloat16_tESG_Li256ELb0ELb1ELb1ELb1EEENS1_19SingleTileSchedulerILb0ELb1ELb1ELi128EEEEEEEEEvNT_6ParamsE,@function
        .size           _ZN7cutlass13device_kernelIN5flash11enable_sm90INS1_16FlashAttnFwdSm90INS1_25CollectiveMainloopFwdSm90ILi2EN4cute5tupleIJNS5_1CILi1EEES8_S8_EEENS6_IJNS7_ILi128EEENS7_ILi160EEENS7_ILi192EEEEEELi128ENS_12float_e4m3_tEfNS_4arch4Sm90ELb0ELb1ELb0ELb0ELb0ELb0ELb0ELb1ELb1ELb1ELb1ELb0EEENS1_21CollectiveEpilogueFwdINS6_IJSA_SA_SB_EEES9_NS_10bfloat16_tESG_Li256ELb0ELb1ELb1ELb1EEENS1_19SingleTileSchedulerILb0ELb1ELb1ELi128EEEEEEEEEvNT_6ParamsE,(.L_x_12 - _ZN7cutlass13device_kernelIN5flash11enable_sm90INS1_16FlashAttnFwdSm90INS1_25CollectiveMainloopFwdSm90ILi2EN4cute5tupleIJNS5_1CILi1EEES8_S8_EEENS6_IJNS7_ILi128EEENS7_ILi160EEENS7_ILi192EEEEEELi128ENS_12float_e4m3_tEfNS_4arch4Sm90ELb0ELb1ELb0ELb0ELb0ELb0ELb0ELb1ELb1ELb1ELb1ELb0EEENS1_21CollectiveEpilogueFwdINS6_IJSA_SA_SB_EEES9_NS_10bfloat16_tESG_Li256ELb0ELb1ELb1ELb1EEENS1_19SingleTileSchedulerILb0ELb1ELb1ELi128EEEEEEEEEvNT_6ParamsE)
        .other          _ZN7cutlass13device_kernelIN5flash11enable_sm90INS1_16FlashAttnFwdSm90INS1_25CollectiveMainloopFwdSm90ILi2EN4cute5tupleIJNS5_1CILi1EEES8_S8_EEENS6_IJNS7_ILi128EEENS7_ILi160EEENS7_ILi192EEEEEELi128ENS_12float_e4m3_tEfNS_4arch4Sm90ELb0ELb1ELb0ELb0ELb0ELb0ELb0ELb1ELb1ELb1ELb1ELb0EEENS1_21CollectiveEpilogueFwdINS6_IJSA_SA_SB_EEES9_NS_10bfloat16_tESG_Li256ELb0ELb1ELb1ELb1EEENS1_19SingleTileSchedulerILb0ELb1ELb1ELi128EEEEEEEEEvNT_6ParamsE,@"STO_CUDA_ENTRY STV_DEFAULT"
_ZN7cutlass13device_kernelIN5flash11enable_sm90INS1_16FlashAttnFwdSm90INS1_25CollectiveMainloopFwdSm90ILi2EN4cute5tupleIJNS5_1CILi1EEES8_S8_EEENS6_IJNS7_ILi128EEENS7_ILi160EEENS7_ILi192EEEEEELi128ENS_12float_e4m3_tEfNS_4arch4Sm90ELb0ELb1ELb0ELb0ELb0ELb0ELb0ELb1ELb1ELb1ELb1ELb0EEENS1_21CollectiveEpilogueFwdINS6_IJSA_SA_SB_EEES9_NS_10bfloat16_tESG_Li256ELb0ELb1ELb1ELb1EEENS1_19SingleTileSchedulerILb0ELb1ELb1ELi128EEEEEEEEEvNT_6ParamsE:
[----:B------:R-:W-:Y:S01]  /*0000*/  LDC R1, c[0x0][0x37c] ;  /* 0x0000df00ff017b82 */ /* 0x000fe20000000800 */
[----:B------:R-:W-:Y:S05]  /*0010*/  EXIT ;  /* 0x000000000000794d */ /* 0x000fea0003800000 */
.L_x_3:
        /* <DEDUP_REMOVED lines=14> */
.L_x_12:


//--------------------- .text._ZN7cutlass13device_kernelIN5flash11enable_sm90INS1_16FlashAttnFwdSm90INS1_25CollectiveMainloopFwdSm90ILi2EN4cute5tupleIJNS5_1CILi1EEES8_S8_EEENS6_IJNS7_ILi128EEENS7_ILi160EEENS7_ILi192EEEEEELi128ENS_12float_e4m3_tEfNS_4arch4Sm90ELb0ELb1ELb0ELb1ELb0ELb0ELb0ELb1ELb1ELb1ELb1ELb0EEENS1_21CollectiveEpilogueFwdINS6_IJSA_SA_SB_EEES9_NS_10bfloat16_tESG_Li256ELb1ELb1ELb1ELb1EEENS1_36VarlenDynamicPersistentTileSchedulerILi128ELi160ELi256ELi128ELb1ELb1ELb1ELb1ELb0ELb1EEEEEEEEEvNT_6ParamsE --------------------------
	.section	.text._ZN7cutlass13device_kernelIN5flash11enable_sm90INS1_16FlashAttnFwdSm90INS1_25CollectiveMainloopFwdSm90ILi2EN4cute5tupleIJNS5_1CILi1EEES8_S8_EEENS6_IJNS7_ILi128EEENS7_ILi160EEENS7_ILi192EEEEEELi128ENS_12float_e4m3_tEfNS_4arch4Sm90ELb0ELb1ELb0ELb1ELb0ELb0ELb0ELb1ELb1ELb1ELb1ELb0EEENS1_21CollectiveEpilogueFwdINS6_IJSA_SA_SB_EEES9_NS_10bfloat16_tESG_Li256ELb1ELb1ELb1ELb1EEENS1_36VarlenDynamicPersistentTileSchedulerILi128ELi160ELi256ELi128ELb1ELb1ELb1ELb1ELb0ELb1EEEEEEEEEvNT_6ParamsE,"ax",@progbits
	.align	128
.text._ZN7cutlass13device_kernelIN5flash11enable_sm90INS1_16FlashAttnFwdSm90INS1_25CollectiveMainloopFwdSm90ILi2EN4cute5tupleIJNS5_1CILi1EEES8_S8_EEENS6_IJNS7_ILi128EEENS7_ILi160EEENS7_ILi192EEEEEELi128ENS_12float_e4m3_tEfNS_4arch4Sm90ELb0ELb1ELb0ELb1ELb0ELb0ELb0ELb1ELb1ELb1ELb1ELb0EEENS1_21CollectiveEpilogueFwdINS6_IJSA_SA_SB_EEES9_NS_10bfloat16_tESG_Li256ELb1ELb1ELb1ELb1EEENS1_36VarlenDynamicPersistentTileSchedulerILi128ELi160ELi256ELi128ELb1ELb1ELb1ELb1ELb0ELb1EEEEEEEEEvNT_6ParamsE:
        .type           _ZN7cutlass13device_kernelIN5flash11enable_sm90INS1_16FlashAttnFwdSm90INS1_25CollectiveMainloopFwdSm90ILi2EN4cute5tupleIJNS5_1CILi1EEES8_S8_EEENS6_IJNS7_ILi128EEENS7_ILi160EEENS7_ILi192EEEEEELi128ENS_12float_e4m3_tEfNS_4arch4Sm90ELb0ELb1ELb0ELb1ELb0ELb0ELb0ELb1ELb1ELb1ELb1ELb0EEENS1_21CollectiveEpilogueFwdINS6_IJSA_SA_SB_EEES9_NS_10bfloat16_tESG_Li256ELb1ELb1ELb1ELb1EEENS1_36VarlenDynamicPersistentTileSchedulerILi128ELi160ELi256ELi128ELb1ELb1ELb1ELb1ELb0ELb1EEEEEEEEEvNT_6ParamsE,@function
        .size           _ZN7cutlass13device_kernelIN5flash11enable_sm90INS1_16FlashAttnFwdSm90INS1_25CollectiveMainloopFwdSm90ILi2EN4cute5tupleIJNS5_1CILi1EEES8_S8_EEENS6_IJNS7_ILi128EEENS7_ILi160EEENS7_ILi192EEEEEELi128ENS_12float_e4m3_tEfNS_4arch4Sm90ELb0ELb1ELb0ELb1ELb0ELb0ELb0ELb1ELb1ELb1ELb1ELb0EEENS1_21CollectiveEpilogueFwdINS6_IJSA_SA_SB_EEES9_NS_10bfloat16_tESG_Li256ELb1ELb1ELb1ELb1EEENS1_36VarlenDynamicPersistentTileSchedulerILi128ELi160ELi256ELi128ELb1ELb1ELb1ELb1ELb0ELb1EEEEEEEEEvNT_6ParamsE,(.L_x_13 - _ZN7cutlass13device_kernelIN5flash11enable_sm90INS1_16FlashAttnFwdSm90INS1_25CollectiveMainloopFwdSm90ILi2EN4cute5tupleIJNS5_1CILi1EEES8_S8_EEENS6_IJNS7_ILi128EEENS7_ILi160EEENS7_ILi192EEEEEELi128ENS_12float_e4m3_tEfNS_4arch4Sm90ELb0ELb1ELb0ELb1ELb0ELb0ELb0ELb1ELb1ELb1ELb1ELb0EEENS1_21CollectiveEpilogueFwdINS6_IJSA_SA_SB_EEES9_NS_10bfloat16_tESG_Li256ELb1ELb1ELb1ELb1EEENS1_36VarlenDynamicPersistentTileSchedulerILi128ELi160ELi256ELi128ELb1ELb1ELb1ELb1ELb0ELb1EEEEEEEEEvNT_6ParamsE)
        .other          _ZN7cutlass13device_kernelIN5flash11enable_sm90INS1_16FlashAttnFwdSm90INS1_25CollectiveMainloopFwdSm90ILi2EN4cute5tupleIJNS5_1CILi1EEES8_S8_EEENS6_IJNS7_ILi128EEENS7_ILi160EEENS7_ILi192EEEEEELi128ENS_12float_e4m3_tEfNS_4arch4Sm90ELb0ELb1ELb0ELb1ELb0ELb0ELb0ELb1ELb1ELb1ELb1ELb0EEENS1_21CollectiveEpilogueFwdINS6_IJSA_SA_SB_EEES9_NS_10bfloat16_tESG_Li256ELb1ELb1ELb1ELb1EEENS1_36VarlenDynamicPersistentTileSchedulerILi128ELi160ELi256ELi128ELb1ELb1ELb1ELb1ELb0ELb1EEEEEEEEEvNT_6ParamsE,@"STO_CUDA_ENTRY STV_DEFAULT"
_ZN7cutlass13device_kernelIN5flash11enable_sm90INS1_16FlashAttnFwdSm90INS1_25CollectiveMainloopFwdSm90ILi2EN4cute5tupleIJNS5_1CILi1EEES8_S8_EEENS6_IJNS7_ILi128EEENS7_ILi160EEENS7_ILi192EEEEEELi128ENS_12float_e4m3_tEfNS_4arch4Sm90ELb0ELb1ELb0ELb1ELb0ELb0ELb0ELb1ELb1ELb1ELb1ELb0EEENS1_21CollectiveEpilogueFwdINS6_IJSA_SA_SB_EEES9_NS_10bfloat16_tESG_Li256ELb1ELb1ELb1ELb1EEENS1_36VarlenDynamicPersistentTileSchedulerILi128ELi160ELi256ELi128ELb1ELb1ELb1ELb1ELb0ELb1EEEEEEEEEvNT_6ParamsE:
[----:B------:R-:W-:Y:S01]  /*0000*/  LDC R1, c[0x0][0x37c] ;  /* 0x0000df00ff017b82 */ /* 0x000fe20000000800 */
[----:B------:R-:W-:Y:S05]  /*0010*/  EXIT ;  /* 0x000000000000794d */ /* 0x000fea0003800000 */
.L_x_4:
        /* <DEDUP_REMOVED lines=14> */
.L_x_13:


//--------------------- .text._ZN7cutlass13device_kernelIN5flash11enable_sm90INS1_16FlashAttnFwdSm90INS1_25CollectiveMainloopFwdSm90ILi2EN4cute5tupleIJNS5_1CILi1EEES8_S8_EEENS6_IJNS7_ILi128EEENS7_ILi160EEENS7_ILi192EEEEEELi128ENS_12float_e4m3_tEfNS_4arch4Sm90ELb0ELb1ELb0ELb1ELb0ELb1ELb0ELb1ELb1ELb1ELb1ELb0EEENS1_21CollectiveEpilogueFwdINS6_IJSA_SA_SB_EEES9_NS_10bfloat16_tESG_Li256ELb1ELb1ELb1ELb1EEENS1_36VarlenDynamicPersistentTileSchedulerILi128ELi160ELi256ELi128ELb1ELb1ELb1ELb1ELb0ELb1EEEEEEEEEvNT_6ParamsE --------------------------
	.section	.text._ZN7cutlass13device_kernelIN5flash11enable_sm90INS1_16FlashAttnFwdSm90INS1_25CollectiveMainloopFwdSm90ILi2EN4cute5tupleIJNS5_1CILi1EEES8_S8_EEENS6_IJNS7_ILi128EEENS7_ILi160EEENS7_ILi192EEEEEELi128ENS_12float_e4m3_tEfNS_4arch4Sm90ELb0ELb1ELb0ELb1ELb0ELb1ELb0ELb1ELb1ELb1ELb1ELb0EEENS1_21CollectiveEpilogueFwdINS6_IJSA_SA_SB_EEES9_NS_10bfloat16_tESG_Li256ELb1ELb1ELb1ELb1EEENS1_36VarlenDynamicPersistentTileSchedulerILi128ELi160ELi256ELi128ELb1ELb1ELb1ELb1ELb0ELb1EEEEEEEEEvNT_6ParamsE,"ax",@progbits
	.align	128
.text._ZN7cutlass13device_kernelIN5flash11enable_sm90INS1_16FlashAttnFwdSm90INS1_25CollectiveMainloopFwdSm90ILi2EN4cute5tupleIJNS5_1CILi1EEES8_S8_EEENS6_IJNS7_ILi128EEENS7_ILi160EEENS7_ILi192EEEEEELi128ENS_12float_e4m3_tEfNS_4arch4Sm90ELb0ELb1ELb0ELb1ELb0ELb1ELb0ELb1ELb1ELb1ELb1ELb0EEENS1_21CollectiveEpilogueFwdINS6_IJSA_SA_SB_EEES9_NS_10bfloat16_tESG_Li256ELb1ELb1ELb1ELb1EEENS1_36VarlenDynamicPersistentTileSchedulerILi128ELi160ELi256ELi128ELb1ELb1ELb1ELb1ELb0ELb1EEEEEEEEEvNT_6ParamsE:
        .type           _ZN7cutlass13device_kernelIN5flash11enable_sm90INS1_16FlashAttnFwdSm90INS1_25CollectiveMainloopFwdSm90ILi2EN4cute5tupleIJNS5_1CILi1EEES8_S8_EEENS6_IJNS7_ILi128EEENS7_ILi160EEENS7_ILi192EEEEEELi128ENS_12float_e4m3_tEfNS_4arch4Sm90ELb0ELb1ELb0ELb1ELb0ELb1ELb0ELb1ELb1ELb1ELb1ELb0EEENS1_21CollectiveEpilogueFwdINS6_IJSA_SA_SB_EEES9_NS_10bfloat16_tESG_Li256ELb1ELb1ELb1ELb1EEENS1_36VarlenDynamicPersistentTileSchedulerILi128ELi160ELi256ELi128ELb1ELb1ELb1ELb1ELb0ELb1EEEEEEEEEvNT_6ParamsE,@function
        .size           _ZN7cutlass13device_kernelIN5flash11enable_sm90INS1_16FlashAttnFwdSm90INS1_25CollectiveMainloopFwdSm90ILi2EN4cute5tupleIJNS5_1CILi1EEES8_S8_EEENS6_IJNS7_ILi128EEENS7_ILi160EEENS7_ILi192EEEEEELi128ENS_12float_e4m3_tEfNS_4arch4Sm90ELb0ELb1ELb0ELb1ELb0ELb1ELb0ELb1ELb1ELb1ELb1ELb0EEENS1_21CollectiveEpilogueFwdINS6_IJSA_SA_SB_EEES9_NS_10bfloat16_tESG_Li256ELb1ELb1ELb1ELb1EEENS1_36VarlenDynamicPersistentTileSchedulerILi128ELi160ELi256ELi128ELb1ELb1ELb1ELb1ELb0ELb1EEEEEEEEEvNT_6ParamsE,(.L_x_14 - _ZN7cutlass13device_kernelIN5flash11enable_sm90INS1_16FlashAttnFwdSm90INS1_25CollectiveMainloopFwdSm90ILi2EN4cute5tupleIJNS5_1CILi1EEES8_S8_EEENS6_IJNS7_ILi128EEENS7_ILi160EEENS7_ILi192EEEEEELi128ENS_12float_e4m3_tEfNS_4arch4Sm90ELb0ELb1ELb0ELb1ELb0ELb1ELb0ELb1ELb1ELb1ELb1ELb0EEENS1_21CollectiveEpilogueFwdINS6_IJSA_SA_SB_EEES9_NS_10bfloat16_tESG_Li256ELb1ELb1ELb1ELb1EEENS1_36VarlenDynamicPersistentTileSchedulerILi128ELi160ELi256ELi128ELb1ELb1ELb1ELb1ELb0ELb1EEEEEEEEEvNT_6ParamsE)
        .other          _ZN7cutlass13device_kernelIN5flash11enable_sm90INS1_16FlashAttnFwdSm90INS1_25CollectiveMainloopFwdSm90ILi2EN4cute5tupleIJNS5_1CILi1EEES8_S8_EEENS6_IJNS7_ILi128EEENS7_ILi160EEENS7_ILi192EEEEEELi128ENS_12float_e4m3_tEfNS_4arch4Sm90ELb0ELb1ELb0ELb1ELb0ELb1ELb0ELb1ELb1ELb1ELb1ELb0EEENS1_21CollectiveEpilogueFwdINS6_IJSA_SA_SB_EEES9_NS_10bfloat16_tESG_Li256ELb1ELb1ELb1ELb1EEENS1_36VarlenDynamicPersistentTileSchedulerILi128ELi160ELi256ELi128ELb1ELb1ELb1ELb1ELb0ELb1EEEEEEEEEvNT_6ParamsE,@"STO_CUDA_ENTRY STV_DEFAULT"
_ZN7cutlass13device_kernelIN5flash11enable_sm90INS1_16FlashAttnFwdSm90INS1_25CollectiveMainloopFwdSm90ILi2EN4cute5tupleIJNS5_1CILi1EEES8_S8_EEENS6_IJNS7_ILi128EEENS7_ILi160EEENS7_ILi192EEEEEELi128ENS_12float_e4m3_tEfNS_4arch4Sm90ELb0ELb1ELb0ELb1ELb0ELb1ELb0ELb1ELb1ELb1ELb1ELb0EEENS1_21CollectiveEpilogueFwdINS6_IJSA_SA_SB_EEES9_NS_10bfloat16_tESG_Li256ELb1ELb1ELb1ELb1EEENS1_36VarlenDynamicPersistentTileSchedulerILi128ELi160ELi256ELi128ELb1ELb1ELb1ELb1ELb0ELb1EEEEEEEEEvNT_6ParamsE:
[----:B------:R-:W-:Y:S01]  /*0000*/  LDC R1, c[0x0][0x37c] ;  /* 0x0000df00ff017b82 */ /* 0x000fe20000000800 */
[----:B------:R-:W-:Y:S05]  /*0010*/  EXIT ;  /* 0x000000000000794d */ /* 0x000fea0003800000 */
.L_x_5:
        /* <DEDUP_REMOVED lines=14> */
.L_x_14:


//--------------------- .text._ZN7cutlass13device_kernelIN5flash11enable_sm90INS1_16FlashAttnFwdSm90INS1_25CollectiveMainloopFwdSm90ILi2EN4cute5tupleIJNS5_1CILi1EEES8_S8_EEENS6_IJNS7_ILi128EEENS7_ILi160EEENS7_ILi192EEEEEELi128ENS_12float_e4m3_tEfNS_4arch4Sm90ELb1ELb0ELb0ELb0ELb0ELb0ELb0ELb1ELb1ELb1ELb1ELb0EEENS1_21CollectiveEpilogueFwdINS6_IJSA_SA_SB_EEES9_NS_10bfloat16_tESG_Li256ELb0ELb1ELb1ELb1EEENS1_19SingleTileSchedulerILb0ELb1ELb1ELi128EEEEEEEEEvNT_6ParamsE --------------------------
	.section	.text._ZN7cutlass13device_kernelIN5flash11enable_sm90INS1_16FlashAttnFwdSm90INS1_25CollectiveMainloopFwdSm90ILi2EN4cute5tupleIJNS5_1CILi1EEES8_S8_EEENS6_IJNS7_ILi128EEENS7_ILi160EEENS7_ILi192EEEEEELi128ENS_12float_e4m3_tEfNS_4arch4Sm90ELb1ELb0ELb0ELb0ELb0ELb0ELb0ELb1ELb1ELb1ELb1ELb0EEENS1_21CollectiveEpilogueFwdINS6_IJSA_SA_SB_EEES9_NS_10bfloat16_tESG_Li256ELb0ELb1ELb1ELb1EEENS1_19SingleTileSchedulerILb0ELb1ELb1ELi128EEEEEEEEEvNT_6ParamsE,"ax",@progbits
	.align	128
.text._ZN7cutlass13device_kernelIN5flash11enable_sm90INS1_16FlashAttnFwdSm90INS1_25CollectiveMainloopFwdSm90ILi2EN4cute5tupleIJNS5_1CILi1EEES8_S8_EEENS6_IJNS7_ILi128EEENS7_ILi160EEENS7_ILi192EEEEEELi128ENS_12float_e4m3_tEfNS_4arch4Sm90ELb1ELb0ELb0ELb0ELb0ELb0ELb0ELb1ELb1ELb1ELb1ELb0EEENS1_21CollectiveEpilogueFwdINS6_IJSA_SA_SB_EEES9_NS_10bfloat16_tESG_Li256ELb0ELb1ELb1ELb1EEENS1_19SingleTileSchedulerILb0ELb1ELb1ELi128EEEEEEEEEvNT_6ParamsE:
        .type           _ZN7cutlass13device_kernelIN5flash11enable_sm90INS1_16FlashAttnFwdSm90INS1_25CollectiveMainloopFwdSm90ILi2EN4cute5tupleIJNS5_1CILi1EEES8_S8_EEENS6_IJNS7_ILi128EEENS7_ILi160EEENS7_ILi192EEEEEELi128ENS_12float_e4m3_tEfNS_4arch4Sm90ELb1ELb0ELb0ELb0ELb0ELb0ELb0ELb1ELb1ELb1ELb1ELb0EEENS1_21CollectiveEpilogueFwdINS6_IJSA_SA_SB_EEES9_NS_10bfloat16_tESG_Li256ELb0ELb1ELb1ELb1EEENS1_19SingleTileSchedulerILb0ELb1ELb1ELi128EEEEEEEEEvNT_6ParamsE,@function
        .size           _ZN7cutlass13device_kernelIN5flash11enable_sm90INS1_16FlashAttnFwdSm90INS1_25CollectiveMainloopFwdSm90ILi2EN4cute5tupleIJNS5_1CILi1EEES8_S8_EEENS6_IJNS7_ILi128EEENS7_ILi160EEENS7_ILi192EEEEEELi128ENS_12float_e4m3_tEfNS_4arch4Sm90ELb1ELb0ELb0ELb0ELb0ELb0ELb0ELb1ELb1ELb1ELb1ELb0EEENS1_21CollectiveEpilogueFwdINS6_IJSA_SA_SB_EEES9_NS_10bfloat16_tESG_Li256ELb0ELb1ELb1ELb1EEENS1_19SingleTileSchedulerILb0ELb1ELb1ELi128EEEEEEEEEvNT_6ParamsE,(.L_x_15 - _ZN7cutlass13device_kernelIN5flash11enable_sm90INS1_16FlashAttnFwdSm90INS1_25CollectiveMainloopFwdSm90ILi2EN4cute5tupleIJNS5_1CILi1EEES8_S8_EEENS6_IJNS7_ILi128EEENS7_ILi160EEENS7_ILi192EEEEEELi128ENS_12float_e4m3_tEfNS_4arch4Sm90ELb1ELb0ELb0ELb0ELb0ELb0ELb0ELb1ELb1ELb1ELb1ELb0EEENS1_21CollectiveEpilogueFwdINS6_IJSA_SA_SB_EEES9_NS_10bfloat16_tESG_Li256ELb0ELb1ELb1ELb1EEENS1_19SingleTileSchedulerILb0ELb1ELb1ELi128EEEEEEEEEvNT_6ParamsE)
        .other          _ZN7cutlass13device_kernelIN5flash11enable_sm90INS1_16FlashAttnFwdSm90INS1_25CollectiveMainloopFwdSm90ILi2EN4cute5tupleIJNS5_1CILi1EEES8_S8_EEENS6_IJNS7_ILi128EEENS7_ILi160EEENS7_ILi192EEEEEELi128ENS_12float_e4m3_tEfNS_4arch4Sm90ELb1ELb0ELb0ELb0ELb0ELb0ELb0ELb1ELb1ELb1ELb1ELb0EEENS1_21CollectiveEpilogueFwdINS6_IJSA_SA_SB_EEES9_NS_10bfloat16_tESG_Li256ELb0ELb1ELb1ELb1EEENS1_19SingleTileSchedulerILb0ELb1ELb1ELi128EEEEEEEEEvNT_6ParamsE,@"STO_CUDA_ENTRY STV_DEFAULT"
_ZN7cutlass13device_kernelIN5flash11enable_sm90INS1_16FlashAttnFwdSm90INS1_25CollectiveMainloopFwdSm90ILi2EN4cute5tupleIJNS5_1CILi1EEES8_S8_EEENS6_IJNS7_ILi128EEENS7_ILi160EEENS7_ILi192EEEEEELi128ENS_12float_e4m3_tEfNS_4arch4Sm90ELb1ELb0ELb0ELb0ELb0ELb0ELb0ELb1ELb1ELb1ELb1ELb0EEENS1_21CollectiveEpilogueFwdINS6_IJSA_SA_SB_EEES9_NS_10bfloat16_tESG_Li256ELb0ELb1ELb1ELb1EEENS1_19SingleTileSchedulerILb0ELb1ELb1ELi128EEEEEEEEEvNT_6ParamsE:
[----:B------:R-:W-:Y:S01]  /*0000*/  LDC R1, c[0x0][0x37c] ;  /* 0x0000df00ff017b82 */ /* 0x000fe20000000800 */
[----:B------:R-:W-:Y:S05]  /*0010*/  EXIT ;  /* 0x000000000000794d */ /* 0x000fea0003800000 */
.L_x_6:
        /* <DEDUP_REMOVED lines=14> */
.L_x_15:


//--------------------- .text._ZN7cutlass13device_kernelIN5flash11enable_sm90INS1_16FlashAttnFwdSm90INS1_25CollectiveMainloopFwdSm90ILi2EN4cute5tupleIJNS5_1CILi1EEES8_S8_EEENS6_IJNS7_ILi128EEENS7_ILi160EEENS7_ILi192EEEEEELi128ENS_12float_e4m3_tEfNS_4arch4Sm90ELb1ELb0ELb0ELb1ELb0ELb0ELb0ELb1ELb1ELb1ELb1ELb0EEENS1_21CollectiveEpilogueFwdINS6_IJSA_SA_SB_EEES9_NS_10bfloat16_tESG_Li256ELb1ELb1ELb1ELb1EEENS1_36VarlenDynamicPersistentTileSchedulerILi128ELi160ELi256ELi128ELb1ELb1ELb1ELb1ELb1ELb1EEEEEEEEEvNT_6ParamsE --------------------------
	.section	.text._ZN7cutlass13device_kernelIN5flash11enable_sm90INS1_16FlashAttnFwdSm90INS1_25CollectiveMainloopFwdSm90ILi2EN4cute5tupleIJNS5_1CILi1EEES8_S8_EEENS6_IJNS7_ILi128EEENS7_ILi160EEENS7_ILi192EEEEEELi128ENS_12float_e4m3_tEfNS_4arch4Sm90ELb1ELb0ELb0ELb1ELb0ELb0ELb0ELb1ELb1ELb1ELb1ELb0EEENS1_21CollectiveEpilogueFwdINS6_IJSA_SA_SB_EEES9_NS_10bfloat16_tESG_Li256ELb1ELb1ELb1ELb1EEENS1_36VarlenDynamicPersistentTileSchedulerILi128ELi160ELi256ELi128ELb1ELb1ELb1ELb1ELb1ELb1EEEEEEEEEvNT_6ParamsE,"ax",@progbits
	.align	128
.text._ZN7cutlass13device_kernelIN5flash11enable_sm90INS1_16FlashAttnFwdSm90INS1_25CollectiveMainloopFwdSm90ILi2EN4cute5tupleIJNS5_1CILi1EEES8_S8_EEENS6_IJNS7_ILi128EEENS7_ILi160EEENS7_ILi192EEEEEELi128ENS_12float_e4m3_tEfNS_4arch4Sm90ELb1ELb0ELb0ELb1ELb0ELb0ELb0ELb1ELb1ELb1ELb1ELb0EEENS1_21CollectiveEpilogueFwdINS6_IJSA_SA_SB_EEES9_NS_10bfloat16_tESG_Li256ELb1ELb1ELb1ELb1EEENS1_36VarlenDynamicPersistentTileSchedulerILi128ELi160ELi256ELi128ELb1ELb1ELb1ELb1ELb1ELb1EEEEEEEEEvNT_6ParamsE:
        .type           _ZN7cutlass13device_kernelIN5flash11enable_sm90INS1_16FlashAttnFwdSm90INS1_25CollectiveMainloopFwdSm90ILi2EN4cute5tupleIJNS5_1CILi1EEES8_S8_EEENS6_IJNS7_ILi128EEENS7_ILi160EEENS7_ILi192EEEEEELi128ENS_12float_e4m3_tEfNS_4arch4Sm90ELb1ELb0ELb0ELb1ELb0ELb0ELb0ELb1ELb1ELb1ELb1ELb0EEENS1_21CollectiveEpilogueFwdINS6_IJSA_SA_SB_EEES9_NS_10bfloat16_tESG_Li256ELb1ELb1ELb1ELb1EEENS1_36VarlenDynamicPersistentTileSchedulerILi128ELi160ELi256ELi128ELb1ELb1ELb1ELb1ELb1ELb1EEEEEEEEEvNT_6ParamsE,@function
        .size           _ZN7cutlass13device_kernelIN5flash11enable_sm90INS1_16FlashAttnFwdSm90INS1_25CollectiveMainloopFwdSm90ILi2EN4cute5tupleIJNS5_1CILi1EEES8_S8_EEENS6_IJNS7_ILi128EEENS7_ILi160EEENS7_ILi192EEEEEELi128ENS_12float_e4m3_tEfNS_4arch4Sm90ELb1ELb0ELb0ELb1ELb0ELb0ELb0ELb1ELb1ELb1ELb1ELb0EEENS1_21CollectiveEpilogueFwdINS6_IJSA_SA_SB_EEES9_NS_10bfloat16_tESG_Li256ELb1ELb1ELb1ELb1EEENS1_36VarlenDynamicPersistentTileSchedulerILi128ELi160ELi256ELi128ELb1ELb1ELb1ELb1ELb1ELb1EEEEEEEEEvNT_6ParamsE,(.L_x_16 - _ZN7cutlass13device_kernelIN5flash11enable_sm90INS1_16FlashAttnFwdSm90INS1_25CollectiveMainloopFwdSm90ILi2EN4cute5tupleIJNS5_1CILi1EEES8_S8_EEENS6_IJNS7_ILi128EEENS7_ILi160EEENS7_ILi192EEEEEELi128ENS_12float_e4m3_tEfNS_4arch4Sm90ELb1ELb0ELb0ELb1ELb0ELb0ELb0ELb1ELb1ELb1ELb1ELb0EEENS1_21CollectiveEpilogueFwdINS6_IJSA_SA_SB_EEES9_NS_10bfloat16_tESG_Li256ELb1ELb1ELb1ELb1EEENS1_36VarlenDynamicPersistentTileSchedulerILi128ELi160ELi256ELi128ELb1ELb1ELb1ELb1ELb1ELb1EEEEEEEEEvNT_6ParamsE)
        .other          _ZN7cutlass13device_kernelIN5flash11enable_sm90INS1_16FlashAttnFwdSm90INS1_25CollectiveMainloopFwdSm90ILi2EN4cute5tupleIJNS5_1CILi1EEES8_S8_EEENS6_IJNS7_ILi128EEENS7_ILi160EEENS7_ILi192EEEEEELi128ENS_12float_e4m3_tEfNS_4arch4Sm90ELb1ELb0ELb0ELb1ELb0ELb0ELb0ELb1ELb1ELb1ELb1ELb0EEENS1_21CollectiveEpilogueFwdINS6_IJSA_SA_SB_EEES9_NS_10bfloat16_tESG_Li256ELb1ELb1ELb1ELb1EEENS1_36VarlenDynamicPersistentTileSchedulerILi128ELi160ELi256ELi128ELb1ELb1ELb1ELb1ELb1ELb1EEEEEEEEEvNT_6ParamsE,@"STO_CUDA_ENTRY STV_DEFAULT"
_ZN7cutlass13device_kernelIN5flash11enable_sm90INS1_16FlashAttnFwdSm90INS1_25CollectiveMainloopFwdSm90ILi2EN4cute5tupleIJNS5_1CILi1EEES8_S8_EEENS6_IJNS7_ILi128EEENS7_ILi160EEENS7_ILi192EEEEEELi128ENS_12float_e4m3_tEfNS_4arch4Sm90ELb1ELb0ELb0ELb1ELb0ELb0ELb0ELb1ELb1ELb1ELb1ELb0EEENS1_21CollectiveEpilogueFwdINS6_IJSA_SA_SB_EEES9_NS_10bfloat16_tESG_Li256ELb1ELb1ELb1ELb1EEENS1_36VarlenDynamicPersistentTileSchedulerILi128ELi160ELi256ELi128ELb1ELb1ELb1ELb1ELb1ELb1EEEEEEEEEvNT_6ParamsE:
[----:B------:R-:W-:Y:S01]  /*0000*/  LDC R1, c[0x0][0x37c] ;  /* 0x0000df00ff017b82 */ /* 0x000fe20000000800 */
[----:B------:R-:W-:Y:S05]  /*0010*/  EXIT ;  /* 0x000000000000794d */ /* 0x000fea0003800000 */
.L_x_7:
        /* <DEDUP_REMOVED lines=14> */
.L_x_16:


//--------------------- .text._ZN7cutlass13device_kernelIN5flash11enable_sm90INS1_16FlashAttnFwdSm90INS1_25CollectiveMainloopFwdSm90ILi2EN4cute5tupleIJNS5_1CILi1EEES8_S8_EEENS6_IJNS7_ILi128EEENS7_ILi160EEENS7_ILi192EEEEEELi128ENS_12float_e4m3_tEfNS_4arch4Sm90ELb1ELb0ELb0ELb1ELb0ELb1ELb0ELb1ELb1ELb1ELb1ELb0EEENS1_21CollectiveEpilogueFwdINS6_IJSA_SA_SB_EEES9_NS_10bfloat16_tESG_Li256ELb1ELb1ELb1ELb1EEENS1_36VarlenDynamicPersistentTileSchedulerILi128ELi160ELi256ELi128ELb1ELb1ELb1ELb1ELb1ELb1EEEEEEEEEvNT_6ParamsE --------------------------
	.section	.text._ZN7cutlass13device_kernelIN5flash11enable_sm90INS1_16FlashAttnFwdSm90INS1_25CollectiveMainloopFwdSm90ILi2EN4cute5tupleIJNS5_1CILi1EEES8_S8_EEENS6_IJNS7_ILi128EEENS7_ILi160EEENS7_ILi192EEEEEELi128ENS_12float_e4m3_tEfNS_4arch4Sm90ELb1ELb0ELb0ELb1ELb0ELb1ELb0ELb1ELb1ELb1ELb1ELb0EEENS1_21CollectiveEpilogueFwdINS6_IJSA_SA_SB_EEES9_NS_10bfloat16_tESG_Li256ELb1ELb1ELb1ELb1EEENS1_36VarlenDynamicPersistentTileSchedulerILi128ELi160ELi256ELi128ELb1ELb1ELb1ELb1ELb1ELb1EEEEEEEEEvNT_6ParamsE,"ax",@progbits
	.align	128
.text._ZN7cutlass13device_kernelIN5flash11enable_sm90INS1_16FlashAttnFwdSm90INS1_25CollectiveMainloopFwdSm90ILi2EN4cute5tupleIJNS5_1CILi1EEES8_S8_EEENS6_IJNS7_ILi128EEENS7_ILi160EEENS7_ILi192EEEEEELi128ENS_12float_e4m3_tEfNS_4arch4Sm90ELb1ELb0ELb0ELb1ELb0ELb1ELb0ELb1ELb1ELb1ELb1ELb0EEENS1_21CollectiveEpilogueFwdINS6_IJSA_SA_SB_EEES9_NS_10bfloat16_tESG_Li256ELb1ELb1ELb1ELb1EEENS1_36VarlenDynamicPersistentTileSchedulerILi128ELi160ELi256ELi128ELb1ELb1ELb1ELb1ELb1ELb1EEEEEEEEEvNT_6ParamsE:
        .type           _ZN7cutlass13device_kernelIN5flash11enable_sm90INS1_16FlashAttnFwdSm90INS1_25CollectiveMainloopFwdSm90ILi2EN4cute5tupleIJNS5_1CILi1EEES8_S8_EEENS6_IJNS7_ILi128EEENS7_ILi160EEENS7_ILi192EEEEEELi128ENS_12float_e4m3_tEfNS_4arch4Sm90ELb1ELb0ELb0ELb1ELb0ELb1ELb0ELb1ELb1ELb1ELb1ELb0EEENS1_21CollectiveEpilogueFwdINS6_IJSA_SA_SB_EEES9_NS_10bfloat16_tESG_Li256ELb1ELb1ELb1ELb1EEENS1_36VarlenDynamicPersistentTileSchedulerILi128ELi160ELi256ELi128ELb1ELb1ELb1ELb1ELb1ELb1EEEEEEEEEvNT_6ParamsE,@function
        .size           _ZN7cutlass13device_kernelIN5flash11enable_sm90INS1_16FlashAttnFwdSm90INS1_25CollectiveMainloopFwdSm90ILi2EN4cute5tupleIJNS5_1CILi1EEES8_S8_EEENS6_IJNS7_ILi128EEENS7_ILi160EEENS7_ILi192EEEEEELi128ENS_12float_e4m3_tEfNS_4arch4Sm90ELb1ELb0ELb0ELb1ELb0ELb1ELb0ELb1ELb1ELb1ELb1ELb0EEENS1_21CollectiveEpilogueFwdINS6_IJSA_SA_SB_EEES9_NS_10bfloat16_tESG_Li256ELb1ELb1ELb1ELb1EEENS1_36VarlenDynamicPersistentTileSchedulerILi128ELi160ELi256ELi128ELb1ELb1ELb1ELb1ELb1ELb1EEEEEEEEEvNT_6ParamsE,(.L_x_17 - _ZN7cutlass13device_kernelIN5flash11enable_sm90INS1_16FlashAttnFwdSm90INS1_25CollectiveMainloopFwdSm90ILi2EN4cute5tupleIJNS5_1CILi1EEES8_S8_EEENS6_IJNS7_ILi128EEENS7_ILi160EEENS7_ILi192EEEEEELi128ENS_12float_e4m3_tEfNS_4arch4Sm90ELb1ELb0ELb0ELb1ELb0ELb1ELb0ELb1ELb1ELb1ELb1ELb0EEENS1_21CollectiveEpilogueFwdINS6_IJSA_SA_SB_EEES9_NS_10bfloat16_tESG_Li256ELb1ELb1ELb1ELb1EEENS1_36VarlenDynamicPersistentTileSchedulerILi128ELi160ELi256ELi128ELb1ELb1ELb1ELb1ELb1ELb1EEEEEEEEEvNT_6ParamsE)
        .other          _ZN7cutlass13device_kernelIN5flash11enable_sm90INS1_16FlashAttnFwdSm90INS1_25CollectiveMainloopFwdSm90ILi2EN4cute5tupleIJNS5_1CILi1EEES8_S8_EEENS6_IJNS7_ILi128EEENS7_ILi160EEENS7_ILi192EEEEEELi128ENS_12float_e4m3_tEfNS_4arch4Sm90ELb1ELb0ELb0ELb1ELb0ELb1ELb0ELb1ELb1ELb1ELb1ELb0EEENS1_21CollectiveEpilogueFwdINS6_IJSA_SA_SB_EEES9_NS_10bfloat16_tESG_Li256ELb1ELb1ELb1ELb1EEENS1_36VarlenDynamicPersistentTileSchedulerILi128ELi160ELi256ELi128ELb1ELb1ELb1ELb1ELb1ELb1EEEEEEEEEvNT_6ParamsE,@"STO_CUDA_ENTRY STV_DEFAULT"
_ZN7cutlass13device_kernelIN5flash11enable_sm90INS1_16FlashAttnFwdSm90INS1_25CollectiveMainloopFwdSm90ILi2EN4cute5tupleIJNS5_1CILi1EEES8_S8_EEENS6_IJNS7_ILi128EEENS7_ILi160EEENS7_ILi192EEEEEELi128ENS_12float_e4m3_tEfNS_4arch4Sm90ELb1ELb0ELb0ELb1ELb0ELb1ELb0ELb1ELb1ELb1ELb1ELb0EEENS1_21CollectiveEpilogueFwdINS6_IJSA_SA_SB_EEES9_NS_10bfloat16_tESG_Li256ELb1ELb1ELb1ELb1EEENS1_36VarlenDynamicPersistentTileSchedulerILi128ELi160ELi256ELi128ELb1ELb1ELb1ELb1ELb1ELb1EEEEEEEEEvNT_6ParamsE:
[----:B------:R-:W-:Y:S01]  /*0000*/  LDC R1, c[0x0][0x37c] ;  /* 0x0000df00ff017b82 */ /* 0x000fe20000000800 */
[----:B------:R-:W-:Y:S05]  /*0010*/  EXIT ;  /* 0x000000000000794d */ /* 0x000fea0003800000 */
.L_x_8:
        /* <DEDUP_REMOVED lines=14> */
.L_x_17:


//--------------------- .nv.shared.reserved.0     --------------------------
	.section	.nv.shared.reserved.0,"aw",@nobits
	.weak		__nv_reservedSMEM_offset_0_alias
	.size		__nv_reservedSMEM_offset_0_alias, 0, 64
	.other		__nv_reservedSMEM_offset_0_alias,@"STO_CUDA_RESERVED_SHARED STV_DEFAULT"
__nv_reservedSMEM_offset_0_alias:
	.zero		0
	.zero		64


//--------------------- .nv.global                --------------------------
	.section	.nv.global,"aw",@nobits
.nv.global:
	.type		_ZN76_INTERNAL_afc1836f_40_flash_fwd_hdim192_128_e4m3_split_sm90_cu_f3e6f9ee_31214cute1_E,@object
	.size		_ZN76_INTERNAL_afc1836f_40_flash_fwd_hdim192_128_e4m3_split_sm90_cu_f3e6f9ee_31214cute1_E,(_ZN76_INTERNAL_afc1836f_40_flash_fwd_hdim192_128_e4m3_split_sm90_cu_f3e6f9ee_31214cuda3std3__45__cpo6cbeginE - _ZN76_INTERNAL_afc1836f_40_flash_fwd_hdim192_128_e4m3_split_sm90_cu_f3e6f9ee_31214cute1_E)
_ZN76_INTERNAL_afc1836f_40_flash_fwd_hdim192_128_e4m3_split_sm90_cu_f3e6f9ee_31214cute1_E:
	.zero		1
	.type		_ZN76_INTERNAL_afc1836f_40_flash_fwd_hdim192_128_e4m3_split_sm90_cu_f3e6f9ee_31214cuda3std3__45__cpo6cbeginE,@object
	.size		_ZN76_INTERNAL_afc1836f_40_flash_fwd_hdim192_128_e4m3_split_sm90_cu_f3e6f9ee_31214cuda3std3__45__cpo6cbeginE,(_ZN76_INTERNAL_afc1836f_40_flash_fwd_hdim192_128_e4m3_split_sm90_cu_f3e6f9ee_31214cuda3std3__48in_placeE - _ZN76_INTERNAL_afc1836f_40_flash_fwd_hdim192_128_e4m3_split_sm90_cu_f3e6f9ee_31214cuda3std3__45__cpo6cbeginE)
_ZN76_INTERNAL_afc1836f_40_flash_fwd_hdim192_128_e4m3_split_sm90_cu_f3e6f9ee_31214cuda3std3__45__cpo6cbeginE:
	.zero		1
	.type		_ZN76_INTERNAL_afc1836f_40_flash_fwd_hdim192_128_e4m3_split_sm90_cu_f3e6f9ee_31214cuda3std3__48in_placeE,@object
	.size		_ZN76_INTERNAL_afc1836f_40_flash_fwd_hdim192_128_e4m3_split_sm90_cu_f3e6f9ee_31214cuda3std3__48in_placeE,(_ZN76_INTERNAL_afc1836f_40_flash_fwd_hdim192_128_e4m3_split_sm90_cu_f3e6f9ee_31214cuda3std6ranges3__45__cpo9iter_moveE - _ZN76_INTERNAL_afc1836f_40_flash_fwd_hdim192_128_e4m3_split_sm90_cu_f3e6f9ee_31214cuda3std3__48in_placeE)
_ZN76_INTERNAL_afc1836f_40_flash_fwd_hdim192_128_e4m3_split_sm90_cu_f3e6f9ee_31214cuda3std3__48in_placeE:
	.zero		1
	.type		_ZN76_INTERNAL_afc1836f_40_flash_fwd_hdim192_128_e4m3_split_sm90_cu_f3e6f9ee_31214cuda3std6ranges3__45__cpo9iter_moveE,@object
	.size		_ZN76_INTERNAL_afc1836f_40_flash_fwd_hdim192_128_e4m3_split_sm90_cu_f3e6f9ee_31214cuda3std6ranges3__45__cpo9iter_moveE,(_ZN76_INTERNAL_afc1836f_40_flash_fwd_hdim192_128_e4m3_split_sm90_cu_f3e6f9ee_31214cuda3std3__45__cpo5beginE - _ZN76_INTERNAL_afc1836f_40_flash_fwd_hdim192_128_e4m3_split_sm90_cu_f3e6f9ee_31214cuda3std6ranges3__45__cpo9iter_moveE)
_ZN76_INTERNAL_afc1836f_40_flash_fwd_hdim192_128_e4m3_split_sm90_cu_f3e6f9ee_31214cuda3std6ranges3__45__cpo9iter_moveE:
	.zero		1
	.type		_ZN76_INTERNAL_afc1836f_40_flash_fwd_hdim192_128_e4m3_split_sm90_cu_f3e6f9ee_31214cuda3std3__45__cpo5beginE,@object
	.size		_ZN76_INTERNAL_afc1836f_40_flash_fwd_hdim192_128_e4m3_split_sm90_cu_f3e6f9ee_31214cuda3std3__45__cpo5beginE,(_ZN76_INTERNAL_afc1836f_40_flash_fwd_hdim192_128_e4m3_split_sm90_cu_f3e6f9ee_31214cuda3std3__478_GLOBAL__N__afc1836f_40_flash_fwd_hdim192_128_e4m3_split_sm90_cu_f3e6f9ee_31216ignoreE - _ZN76_INTERNAL_afc1836f_40_flash_fwd_hdim192_128_e4m3_split_sm90_cu_f3e6f9ee_31214cuda3std3__45__cpo5beginE)
_ZN76_INTERNAL_afc1836f_40_flash_fwd_hdim192_128_e4m3_split_sm90_cu_f3e6f9ee_31214cuda3std3__45__cpo5beginE:
	.zero		1
	.type		_ZN76_INTERNAL_afc1836f_40_flash_fwd_hdim192_128_e4m3_split_sm90_cu_f3e6f9ee_31214cuda3std3__478_GLOBAL__N__afc1836f_40_flash_fwd_hdim192_128_e4m3_split_sm90_cu_f3e6f9ee_31216ignoreE,@object
	.size		_ZN76_INTERNAL_afc1836f_40_flash_fwd_hdim192_128_e4m3_split_sm90_cu_f3e6f9ee_31214cuda3std3__478_GLOBAL__N__afc1836f_40_flash_fwd_hdim192_128_e4m3_split_sm90_cu_f3e6f9ee_31216ignoreE,(_ZN76_INTERNAL_afc1836f_40_flash_fwd_hdim192_128_e4m3_split_sm90_cu_f3e6f9ee_31214cute7productE - _ZN76_INTERNAL_afc1836f_40_flash_fwd_hdim192_128_e4m3_split_sm90_cu_f3e6f9ee_31214cuda3std3__478_GLOBAL__N__afc1836f_40_flash_fwd_hdim192_128_e4m3_split_sm90_cu_f3e6f9ee_31216ignoreE)
_ZN76_INTERNAL_afc1836f_40_flash_fwd_hdim192_128_e4m3_split_sm90_cu_f3e6f9ee_31214cuda3std3__478_GLOBAL__N__afc1836f_40_flash_fwd_hdim192_128_e4m3_split_sm90_cu_f3e6f9ee_31216ignoreE:
	.zero		1
	.type		_ZN76_INTERNAL_afc1836f_40_flash_fwd_hdim192_128_e4m3_split_sm90_cu_f3e6f9ee_31214cute7productE,@object
	.size		_ZN76_INTERNAL_afc1836f_40_flash_fwd_hdim192_128_e4m3_split_sm90_cu_f3e6f9ee_31214cute7productE,(_ZN76_INTERNAL_afc1836f_40_flash_fwd_hdim192_128_e4m3_split_sm90_cu_f3e6f9ee_31214cuda3std3__45__cpo3endE - _ZN76_INTERNAL_afc1836f_40_flash_fwd_hdim192_128_e4m3_split_sm90_cu_f3e6f9ee_31214cute7productE)
_ZN76_INTERNAL_afc1836f_40_flash_fwd_hdim192_128_e4m3_split_sm90_cu_f3e6f9ee_31214cute7productE:
	.zero		1
	.type		_ZN76_INTERNAL_afc1836f_40_flash_fwd_hdim192_128_e4m3_split_sm90_cu_f3e6f9ee_31214cuda3std3__45__cpo3endE,@object
	.size		_ZN76_INTERNAL_afc1836f_40_flash_fwd_hdim192_128_e4m3_split_sm90_cu_f3e6f9ee_31214cuda3std3__45__cpo3endE,(_ZN76_INTERNAL_afc1836f_40_flash_fwd_hdim192_128_e4m3_split_sm90_cu_f3e6f9ee_31214cuda3std3__419piecewise_constructE - _ZN76_INTERNAL_afc1836f_40_flash_fwd_hdim192_128_e4m3_split_sm90_cu_f3e6f9ee_31214cuda3std3__45__cpo3endE)
_ZN76_INTERNAL_afc1836f_40_flash_fwd_hdim192_128_e4m3_split_sm90_cu_f3e6f9ee_31214cuda3std3__45__cpo3endE:
	.zero		1
	.type		_ZN76_INTERNAL_afc1836f_40_flash_fwd_hdim192_128_e4m3_split_sm90_cu_f3e6f9ee_31214cuda3std3__419piecewise_constructE,@object
	.size		_ZN76_INTERNAL_afc1836f_40_flash_fwd_hdim192_128_e4m3_split_sm90_cu_f3e6f9ee_31214cuda3std3__419piecewise_constructE,(_ZN76_INTERNAL_afc1836f_40_flash_fwd_hdim192_128_e4m3_split_sm90_cu_f3e6f9ee_31214cuda3std3__45__cpo4cendE - _ZN76_INTERNAL_afc1836f_40_flash_fwd_hdim192_128_e4m3_split_sm90_cu_f3e6f9ee_31214cuda3std3__419piecewise_constructE)
_ZN76_INTERNAL_afc1836f_40_flash_fwd_hdim192_128_e4m3_split_sm90_cu_f3e6f9ee_31214cuda3std3__419piecewise_constructE:
	.zero		1
	.type		_ZN76_INTERNAL_afc1836f_40_flash_fwd_hdim192_128_e4m3_split_sm90_cu_f3e6f9ee_31214cuda3std3__45__cpo4cendE,@object
	.size		_ZN76_INTERNAL_afc1836f_40_flash_fwd_hdim192_128_e4m3_split_sm90_cu_f3e6f9ee_31214cuda3std3__45__cpo4cendE,(_ZN76_INTERNAL_afc1836f_40_flash_fwd_hdim192_128_e4m3_split_sm90_cu_f3e6f9ee_31214cuda3std6ranges3__45__cpo4swapE - _ZN76_INTERNAL_afc1836f_40_flash_fwd_hdim192_128_e4m3_split_sm90_cu_f3e6f9ee_31214cuda3std3__45__cpo4cendE)
_ZN76_INTERNAL_afc1836f_40_flash_fwd_hdim192_128_e4m3_split_sm90_cu_f3e6f9ee_31214cuda3std3__45__cpo4cendE:
	.zero		1
	.type		_ZN76_INTERNAL_afc1836f_40_flash_fwd_hdim192_128_e4m3_split_sm90_cu_f3e6f9ee_31214cuda3std6ranges3__45__cpo4swapE,@object
	.size		_ZN76_INTERNAL_afc1836f_40_flash_fwd_hdim192_128_e4m3_split_sm90_cu_f3e6f9ee_31214cuda3std6ranges3__45__cpo4swapE,(.L_7 - _ZN76_INTERNAL_afc1836f_40_flash_fwd_hdim192_128_e4m3_split_sm90_cu_f3e6f9ee_31214cuda3std6ranges3__45__cpo4swapE)
_ZN76_INTERNAL_afc1836f_40_flash_fwd_hdim192_128_e4m3_split_sm90_cu_f3e6f9ee_31214cuda3std6ranges3__45__cpo4swapE:
	.zero		1
.L_7:


//--------------------- .nv.constant0._ZN7cutlass13device_kernelIN5flash11enable_sm90INS1_16FlashAttnFwdSm90INS1_25CollectiveMainloopFwdSm90ILi2EN4cute5tupleIJNS5_1CILi1EEES8_S8_EEENS6_IJNS7_ILi128EEENS7_ILi160EEENS7_ILi192EEEEEELi128ENS_12float_e4m3_tEfNS_4arch4Sm90ELb0ELb0ELb0ELb0ELb0ELb0ELb0ELb1ELb1ELb1ELb1ELb0EEENS1_21CollectiveEpilogueFwdINS6_IJSA_SA_SB_EEES9_NS_10bfloat16_tESG_Li256ELb0ELb1ELb1ELb1EEENS1_19SingleTileSchedulerILb0ELb1ELb1ELi128EEEEEEEEEvNT_6ParamsE --------------------------
	.section	.nv.constant0._ZN7cutlass13device_kernelIN5flash11enable_sm90INS1_16FlashAttnFwdSm90INS1_25CollectiveMainloopFwdSm90ILi2EN4cute5tupleIJNS5_1CILi1EEES8_S8_EEENS6_IJNS7_ILi128EEENS7_ILi160EEENS7_ILi192EEEEEELi128ENS_12float_e4m3_tEfNS_4arch4Sm90ELb0ELb0ELb0ELb0ELb0ELb0ELb0ELb1ELb1ELb1ELb1ELb0EEENS1_21CollectiveEpilogueFwdINS6_IJSA_SA_SB_EEES9_NS_10bfloat16_tESG_Li256ELb0ELb1ELb1ELb1EEENS1_19SingleTileSchedulerILb0ELb1ELb1ELi128EEEEEEEEEvNT_6ParamsE,"a",@progbits
	.sectionflags	@""
	.align	4
.nv.constant0._ZN7cutlass13device_kernelIN5flash11enable_sm90INS1_16FlashAttnFwdSm90INS1_25CollectiveMainloopFwdSm90ILi2EN4cute5tupleIJNS5_1CILi1EEES8_S8_EEENS6_IJNS7_ILi128EEENS7_ILi160EEENS7_ILi192EEEEEELi128ENS_12float_e4m3_tEfNS_4arch4Sm90ELb0ELb0ELb0ELb0ELb0ELb0ELb0ELb1ELb1ELb1ELb1ELb0EEENS1_21CollectiveEpilogueFwdINS6_IJSA_SA_SB_EEES9_NS_10bfloat16_tESG_Li256ELb0ELb1ELb1ELb1EEENS1_19SingleTileSchedulerILb0ELb1ELb1ELi128EEEEEEEEEvNT_6ParamsE:
	.zero		3456


//--------------------- .nv.constant0._ZN7cutlass13device_kernelIN5flash11enable_sm90INS1_16FlashAttnFwdSm90INS1_25CollectiveMainloopFwdSm90ILi2EN4cute5tupleIJNS5_1CILi1EEES8_S8_EEENS6_IJNS7_ILi128EEENS7_ILi160EEENS7_ILi192EEEEEELi128ENS_12float_e4m3_tEfNS_4arch4Sm90ELb0ELb0ELb0ELb1ELb0ELb0ELb0ELb1ELb1ELb1ELb1ELb0EEENS1_21CollectiveEpilogueFwdINS6_IJSA_SA_SB_EEES9_NS_10bfloat16_tESG_Li256ELb1ELb1ELb1ELb1EEENS1_36VarlenDynamicPersistentTileSchedulerILi128ELi160ELi256ELi128ELb1ELb1ELb1ELb0ELb1ELb1EEEEEEEEEvNT_6ParamsE --------------------------
	.section	.nv.constant0._ZN7cutlass13device_kernelIN5flash11enable_sm90INS1_16FlashAttnFwdSm90INS1_25CollectiveMainloopFwdSm90ILi2EN4cute5tupleIJNS5_1CILi1EEES8_S8_EEENS6_IJNS7_ILi128EEENS7_ILi160EEENS7_ILi192EEEEEELi128ENS_12float_e4m3_tEfNS_4arch4Sm90ELb0ELb0ELb0ELb1ELb0ELb0ELb0ELb1ELb1ELb1ELb1ELb0EEENS1_21CollectiveEpilogueFwdINS6_IJSA_SA_SB_EEES9_NS_10bfloat16_tESG_Li256ELb1ELb1ELb1ELb1EEENS1_36VarlenDynamicPersistentTileSchedulerILi128ELi160ELi256ELi128ELb1ELb1ELb1ELb0ELb1ELb1EEEEEEEEEvNT_6ParamsE,"a",@progbits
	.sectionflags	@""
	.align	4
.nv.constant0._ZN7cutlass13device_kernelIN5flash11enable_sm90INS1_16FlashAttnFwdSm90INS1_25CollectiveMainloopFwdSm90ILi2EN4cute5tupleIJNS5_1CILi1EEES8_S8_EEENS6_IJNS7_ILi128EEENS7_ILi160EEENS7_ILi192EEEEEELi128ENS_12float_e4m3_tEfNS_4arch4Sm90ELb0ELb0ELb0ELb1ELb0ELb0ELb0ELb1ELb1ELb1ELb1ELb0EEENS1_21CollectiveEpilogueFwdINS6_IJSA_SA_SB_EEES9_NS_10bfloat16_tESG_Li256ELb1ELb1ELb1ELb1EEENS1_36VarlenDynamicPersistentTileSchedulerILi128ELi160ELi256ELi128ELb1ELb1ELb1ELb0ELb1ELb1EEEEEEEEEvNT_6ParamsE:
	.zero		3584


//--------------------- .nv.constant0._ZN7cutlass13device_kernelIN5flash11enable_sm90INS1_16FlashAttnFwdSm90INS1_25CollectiveMainloopFwdSm90ILi2EN4cute5tupleIJNS5_1CILi1EEES8_S8_EEENS6_IJNS7_ILi128EEENS7_ILi160EEENS7_ILi192EEEEEELi128ENS_12float_e4m3_tEfNS_4arch4Sm90ELb0ELb0ELb0ELb1ELb0ELb1ELb0ELb1ELb1ELb1ELb1ELb0EEENS1_21CollectiveEpilogueFwdINS6_IJSA_SA_SB_EEES9_NS_10bfloat16_tESG_Li256ELb1ELb1ELb1ELb1EEENS1_36VarlenDynamicPersistentTileSchedulerILi128ELi160ELi256ELi128ELb1ELb1ELb1ELb0ELb1ELb1EEEEEEEEEvNT_6ParamsE --------------------------
	.section	.nv.constant0._ZN7cutlass13device_kernelIN5flash11enable_sm90INS1_16FlashAttnFwdSm90INS1_25CollectiveMainloopFwdSm90ILi2EN4cute5tupleIJNS5_1CILi1EEES8_S8_EEENS6_IJNS7_ILi128EEENS7_ILi160EEENS7_ILi192EEEEEELi128ENS_12float_e4m3_tEfNS_4arch4Sm90ELb0ELb0ELb0ELb1ELb0ELb1ELb0ELb1ELb1ELb1ELb1ELb0EEENS1_21CollectiveEpilogueFwdINS6_IJSA_SA_SB_EEES9_NS_10bfloat16_tESG_Li256ELb1ELb1ELb1ELb1EEENS1_36VarlenDynamicPersistentTileSchedulerILi128ELi160ELi256ELi128ELb1ELb1ELb1ELb0ELb1ELb1EEEEEEEEEvNT_6ParamsE,"a",@progbits
	.sectionflags	@""
	.align	4
.nv.constant0._ZN7cutlass13device_kernelIN5flash11enable_sm90INS1_16FlashAttnFwdSm90INS1_25CollectiveMainloopFwdSm90ILi2EN4cute5tupleIJNS5_1CILi1EEES8_S8_EEENS6_IJNS7_ILi128EEENS7_ILi160EEENS7_ILi192EEEEEELi128ENS_12float_e4m3_tEfNS_4arch4Sm90ELb0ELb0ELb0ELb1ELb0ELb1ELb0ELb1ELb1ELb1ELb1ELb0EEENS1_21CollectiveEpilogueFwdINS6_IJSA_SA_SB_EEES9_NS_10bfloat16_tESG_Li256ELb1ELb1ELb1ELb1EEENS1_36VarlenDynamicPersistentTileSchedulerILi128ELi160ELi256ELi128ELb1ELb1ELb1ELb0ELb1ELb1EEEEEEEEEvNT_6ParamsE:
	.zero		3584


//--------------------- .nv.constant0._ZN7cutlass13device_kernelIN5flash11enable_sm90INS1_16FlashAttnFwdSm90INS1_25CollectiveMainloopFwdSm90ILi2EN4cute5tupleIJNS5_1CILi1EEES8_S8_EEENS6_IJNS7_ILi128EEENS7_ILi160EEENS7_ILi192EEEEEELi128ENS_12float_e4m3_tEfNS_4arch4Sm90ELb0ELb1ELb0ELb0ELb0ELb0ELb0ELb1ELb1ELb1ELb1ELb0EEENS1_21CollectiveEpilogueFwdINS6_IJSA_SA_SB_EEES9_NS_10bfloat16_tESG_Li256ELb0ELb1ELb1ELb1EEENS1_19SingleTileSchedulerILb0ELb1ELb1ELi128EEEEEEEEEvNT_6ParamsE --------------------------
	.section	.nv.constant0._ZN7cutlass13device_kernelIN5flash11enable_sm90INS1_16FlashAttnFwdSm90INS1_25CollectiveMainloopFwdSm90ILi2EN4cute5tupleIJNS5_1CILi1EEES8_S8_EEENS6_IJNS7_ILi128EEENS7_ILi160EEENS7_ILi192EEEEEELi128ENS_12float_e4m3_tEfNS_4arch4Sm90ELb0ELb1ELb0ELb0ELb0ELb0ELb0ELb1ELb1ELb1ELb1ELb0EEENS1_21CollectiveEpilogueFwdINS6_IJSA_SA_SB_EEES9_NS_10bfloat16_tESG_Li256ELb0ELb1ELb1ELb1EEENS1_19SingleTileSchedulerILb0ELb1ELb1ELi128EEEEEEEEEvNT_6ParamsE,"a",@progbits
	.sectionflags	@""
	.align	4
.nv.constant0._ZN7cutlass13device_kernelIN5flash11enable_sm90INS1_16FlashAttnFwdSm90INS1_25CollectiveMainloopFwdSm90ILi2EN4cute5tupleIJNS5_1CILi1EEES8_S8_EEENS6_IJNS7_ILi128EEENS7_ILi160EEENS7_ILi192EEEEEELi128ENS_12float_e4m3_tEfNS_4arch4Sm90ELb0ELb1ELb0ELb0ELb0ELb0ELb0ELb1ELb1ELb1ELb1ELb0EEENS1_21CollectiveEpilogueFwdINS6_IJSA_SA_SB_EEES9_NS_10bfloat16_tESG_Li256ELb0ELb1ELb1ELb1EEENS1_19SingleTileSchedulerILb0ELb1ELb1ELi128EEEEEEEEEvNT_6ParamsE:
	.zero		3456


//--------------------- .nv.constant0._ZN7cutlass13device_kernelIN5flash11enable_sm90INS1_16FlashAttnFwdSm90INS1_25CollectiveMainloopFwdSm90ILi2EN4cute5tupleIJNS5_1CILi1EEES8_S8_EEENS6_IJNS7_ILi128EEENS7_ILi160EEENS7_ILi192EEEEEELi128ENS_12float_e4m3_tEfNS_4arch4Sm90ELb0ELb1ELb0ELb1ELb0ELb0ELb0ELb1ELb1ELb1ELb1ELb0EEENS1_21CollectiveEpilogueFwdINS6_IJSA_SA_SB_EEES9_NS_10bfloat16_tESG_Li256ELb1ELb1ELb1ELb1EEENS1_36VarlenDynamicPersistentTileSchedulerILi128ELi160ELi256ELi128ELb1ELb1ELb1ELb1ELb0ELb1EEEEEEEEEvNT_6ParamsE --------------------------
	.section	.nv.constant0._ZN7cutlass13device_kernelIN5flash11enable_sm90INS1_16FlashAttnFwdSm90INS1_25CollectiveMainloopFwdSm90ILi2EN4cute5tupleIJNS5_1CILi1EEES8_S8_EEENS6_IJNS7_ILi128EEENS7_ILi160EEENS7_ILi192EEEEEELi128ENS_12float_e4m3_tEfNS_4arch4Sm90ELb0ELb1ELb0ELb1ELb0ELb0ELb0ELb1ELb1ELb1ELb1ELb0EEENS1_21CollectiveEpilogueFwdINS6_IJSA_SA_SB_EEES9_NS_10bfloat16_tESG_Li256ELb1ELb1ELb1ELb1EEENS1_36VarlenDynamicPersistentTileSchedulerILi128ELi160ELi256ELi128ELb1ELb1ELb1ELb1ELb0ELb1EEEEEEEEEvNT_6ParamsE,"a",@progbits
	.sectionflags	@""
	.align	4
.nv.constant0._ZN7cutlass13device_kernelIN5flash11enable_sm90INS1_16FlashAttnFwdSm90INS1_25CollectiveMainloopFwdSm90ILi2EN4cute5tupleIJNS5_1CILi1EEES8_S8_EEENS6_IJNS7_ILi128EEENS7_ILi160EEENS7_ILi192EEEEEELi128ENS_12float_e4m3_tEfNS_4arch4Sm90ELb0ELb1ELb0ELb1ELb0ELb0ELb0ELb1ELb1ELb1ELb1ELb0EEENS1_21CollectiveEpilogueFwdINS6_IJSA_SA_SB_EEES9_NS_10bfloat16_tESG_Li256ELb1ELb1ELb1ELb1EEENS1_36VarlenDynamicPersistentTileSchedulerILi128ELi160ELi256ELi128ELb1ELb1ELb1ELb1ELb0ELb1EEEEEEEEEvNT_6ParamsE:
	.zero		3584


//--------------------- .nv.constant0._ZN7cutlass13device_kernelIN5flash11enable_sm90INS1_16FlashAttnFwdSm90INS1_25CollectiveMainloopFwdSm90ILi2EN4cute5tupleIJNS5_1CILi1EEES8_S8_EEENS6_IJNS7_ILi128EEENS7_ILi160EEENS7_ILi192EEEEEELi128ENS_12float_e4m3_tEfNS_4arch4Sm90ELb0ELb1ELb0ELb1ELb0ELb1ELb0ELb1ELb1ELb1ELb1ELb0EEENS1_21CollectiveEpilogueFwdINS6_IJSA_SA_SB_EEES9_NS_10bfloat16_tESG_Li256ELb1ELb1ELb1ELb1EEENS1_36VarlenDynamicPersistentTileSchedulerILi128ELi160ELi256ELi128ELb1ELb1ELb1ELb1ELb0ELb1EEEEEEEEEvNT_6ParamsE --------------------------
	.section	.nv.constant0._ZN7cutlass13device_kernelIN5flash11enable_sm90INS1_16FlashAttnFwdSm90INS1_25CollectiveMainloopFwdSm90ILi2EN4cute5tupleIJNS5_1CILi1EEES8_S8_EEENS6_IJNS7_ILi128EEENS7_ILi160EEENS7_ILi192EEEEEELi128ENS_12float_e4m3_tEfNS_4arch4Sm90ELb0ELb1ELb0ELb1ELb0ELb1ELb0ELb1ELb1ELb1ELb1ELb0EEENS1_21CollectiveEpilogueFwdINS6_IJSA_SA_SB_EEES9_NS_10bfloat16_tESG_Li256ELb1ELb1ELb1ELb1EEENS1_36VarlenDynamicPersistentTileSchedulerILi128ELi160ELi256ELi128ELb1ELb1ELb1ELb1ELb0ELb1EEEEEEEEEvNT_6ParamsE,"a",@progbits
	.sectionflags	@""
	.align	4
.nv.constant0._ZN7cutlass13device_kernelIN5flash11enable_sm90INS1_16FlashAttnFwdSm90INS1_25CollectiveMainloopFwdSm90ILi2EN4cute5tupleIJNS5_1CILi1EEES8_S8_EEENS6_IJNS7_ILi128EEENS7_ILi160EEENS7_ILi192EEEEEELi128ENS_12float_e4m3_tEfNS_4arch4Sm90ELb0ELb1ELb0ELb1ELb0ELb1ELb0ELb1ELb1ELb1ELb1ELb0EEENS1_21CollectiveEpilogueFwdINS6_IJSA_SA_SB_EEES9_NS_10bfloat16_tESG_Li256ELb1ELb1ELb1ELb1EEENS1_36VarlenDynamicPersistentTileSchedulerILi128ELi160ELi256ELi128ELb1ELb1ELb1ELb1ELb0ELb1EEEEEEEEEvNT_6ParamsE:
	.zero		3584


//--------------------- .nv.constant0._ZN7cutlass13device_kernelIN5flash11enable_sm90INS1_16FlashAttnFwdSm90INS1_25CollectiveMainloopFwdSm90ILi2EN4cute5tupleIJNS5_1CILi1EEES8_S8_EEENS6_IJNS7_ILi128EEENS7_ILi160EEENS7_ILi192EEEEEELi128ENS_12float_e4m3_tEfNS_4arch4Sm90ELb1ELb0ELb0ELb0ELb0ELb0ELb0ELb1ELb1ELb1ELb1ELb0EEENS1_21CollectiveEpilogueFwdINS6_IJSA_SA_SB_EEES9_NS_10bfloat16_tESG_Li256ELb0ELb1ELb1ELb1EEENS1_19SingleTileSchedulerILb0ELb1ELb1ELi128EEEEEEEEEvNT_6ParamsE --------------------------
	.section	.nv.constant0._ZN7cutlass13device_kernelIN5flash11enable_sm90INS1_16FlashAttnFwdSm90INS1_25CollectiveMainloopFwdSm90ILi2EN4cute5tupleIJNS5_1CILi1EEES8_S8_EEENS6_IJNS7_ILi128EEENS7_ILi160EEENS7_ILi192EEEEEELi128ENS_12float_e4m3_tEfNS_4arch4Sm90ELb1ELb0ELb0ELb0ELb0ELb0ELb0ELb1ELb1ELb1ELb1ELb0EEENS1_21CollectiveEpilogueFwdINS6_IJSA_SA_SB_EEES9_NS_10bfloat16_tESG_Li256ELb0ELb1ELb1ELb1EEENS1_19SingleTileSchedulerILb0ELb1ELb1ELi128EEEEEEEEEvNT_6ParamsE,"a",@progbits
	.sectionflags	@""
	.align	4
.nv.constant0._ZN7cutlass13device_kernelIN5flash11enable_sm90INS1_16FlashAttnFwdSm90INS1_25CollectiveMainloopFwdSm90ILi2EN4cute5tupleIJNS5_1CILi1EEES8_S8_EEENS6_IJNS7_ILi128EEENS7_ILi160EEENS7_ILi192EEEEEELi128ENS_12float_e4m3_tEfNS_4arch4Sm90ELb1ELb0ELb0ELb0ELb0ELb0ELb0ELb1ELb1ELb1ELb1ELb0EEENS1_21CollectiveEpilogueFwdINS6_IJSA_SA_SB_EEES9_NS_10bfloat16_tESG_Li256ELb0ELb1ELb1ELb1EEENS1_19SingleTileSchedulerILb0ELb1ELb1ELi128EEEEEEEEEvNT_6ParamsE:
	.zero		3456


//--------------------- .nv.constant0._ZN7cutlass13device_kernelIN5flash11enable_sm90INS1_16FlashAttnFwdSm90INS1_25CollectiveMainloopFwdSm90ILi2EN4cute5tupleIJNS5_1CILi1EEES8_S8_EEENS6_IJNS7_ILi128EEENS7_ILi160EEENS7_ILi192EEEEEELi128ENS_12float_e4m3_tEfNS_4arch4Sm90ELb1ELb0ELb0ELb1ELb0ELb0ELb0ELb1ELb1ELb1ELb1ELb0EEENS1_21CollectiveEpilogueFwdINS6_IJSA_SA_SB_EEES9_NS_10bfloat16_tESG_Li256ELb1ELb1ELb1ELb1EEENS1_36VarlenDynamicPersistentTileSchedulerILi128ELi160ELi256ELi128ELb1ELb1ELb1ELb1ELb1ELb1EEEEEEEEEvNT_6ParamsE --------------------------
	.section	.nv.constant0._ZN7cutlass13device_kernelIN5flash11enable_sm90INS1_16FlashAttnFwdSm90INS1_25CollectiveMainloopFwdSm90ILi2EN4cute5tupleIJNS5_1CILi1EEES8_S8_EEENS6_IJNS7_ILi128EEENS7_ILi160EEENS7_ILi192EEEEEELi128ENS_12float_e4m3_tEfNS_4arch4Sm90ELb1ELb0ELb0ELb1ELb0ELb0ELb0ELb1ELb1ELb1ELb1ELb0EEENS1_21CollectiveEpilogueFwdINS6_IJSA_SA_SB_EEES9_NS_10bfloat16_tESG_Li256ELb1ELb1ELb1ELb1EEENS1_36VarlenDynamicPersistentTileSchedulerILi128ELi160ELi256ELi128ELb1ELb1ELb1ELb1ELb1ELb1EEEEEEEEEvNT_6ParamsE,"a",@progbits
	.sectionflags	@""
	.align	4
.nv.constant0._ZN7cutlass13device_kernelIN5flash11enable_sm90INS1_16FlashAttnFwdSm90INS1_25CollectiveMainloopFwdSm90ILi2EN4cute5tupleIJNS5_1CILi1EEES8_S8_EEENS6_IJNS7_ILi128EEENS7_ILi160EEENS7_ILi192EEEEEELi128ENS_12float_e4m3_tEfNS_4arch4Sm90ELb1ELb0ELb0ELb1ELb0ELb0ELb0ELb1ELb1ELb1ELb1ELb0EEENS1_21CollectiveEpilogueFwdINS6_IJSA_SA_SB_EEES9_NS_10bfloat16_tESG_Li256ELb1ELb1ELb1ELb1EEENS1_36VarlenDynamicPersistentTileSchedulerILi128ELi160ELi256ELi128ELb1ELb1ELb1ELb1ELb1ELb1EEEEEEEEEvNT_6ParamsE:
	.zero		3584


//--------------------- .nv.constant0._ZN7cutlass13device_kernelIN5flash11enable_sm90INS1_16FlashAttnFwdSm90INS1_25CollectiveMainloopFwdSm90ILi2EN4cute5tupleIJNS5_1CILi1EEES8_S8_EEENS6_IJNS7_ILi128EEENS7_ILi160EEENS7_ILi192EEEEEELi128ENS_12float_e4m3_tEfNS_4arch4Sm90ELb1ELb0ELb0ELb1ELb0ELb1ELb0ELb1ELb1ELb1ELb1ELb0EEENS1_21CollectiveEpilogueFwdINS6_IJSA_SA_SB_EEES9_NS_10bfloat16_tESG_Li256ELb1ELb1ELb1ELb1EEENS1_36VarlenDynamicPersistentTileSchedulerILi128ELi160ELi256ELi128ELb1ELb1ELb1ELb1ELb1ELb1EEEEEEEEEvNT_6ParamsE --------------------------
	.section	.nv.constant0._ZN7cutlass13device_kernelIN5flash11enable_sm90INS1_16FlashAttnFwdSm90INS1_25CollectiveMainloopFwdSm90ILi2EN4cute5tupleIJNS5_1CILi1EEES8_S8_EEENS6_IJNS7_ILi128EEENS7_ILi160EEENS7_ILi192EEEEEELi128ENS_12float_e4m3_tEfNS_4arch4Sm90ELb1ELb0ELb0ELb1ELb0ELb1ELb0ELb1ELb1ELb1ELb1ELb0EEENS1_21CollectiveEpilogueFwdINS6_IJSA_SA_SB_EEES9_NS_10bfloat16_tESG_Li256ELb1ELb1ELb1ELb1EEENS1_36VarlenDynamicPersistentTileSchedulerILi128ELi160ELi256ELi128ELb1ELb1ELb1ELb1ELb1ELb1EEEEEEEEEvNT_6ParamsE,"a",@progbits
	.sectionflags	@""
	.align	4
.nv.constant0._ZN7cutlass13device_kernelIN5flash11enable_sm90INS1_16FlashAttnFwdSm90INS1_25CollectiveMainloopFwdSm90ILi2EN4cute5tupleIJNS5_1CILi1EEES8_S8_EEENS6_IJNS7_ILi128EEENS7_ILi160EEENS7_ILi192EEEEEELi128ENS_12float_e4m3_tEfNS_4arch4Sm90ELb1ELb0ELb0ELb1ELb0ELb1ELb0ELb1ELb1ELb1ELb1ELb0EEENS1_21CollectiveEpilogueFwdINS6_IJSA_SA_SB_EEES9_NS_10bfloat16_tESG_Li256ELb1ELb1ELb1ELb1EEENS1_36VarlenDynamicPersistentTileSchedulerILi128ELi160ELi256ELi128ELb1ELb1ELb1ELb1ELb1ELb1EEEEEEEEEvNT_6ParamsE:
	.zero		3584


//--------------------- SYMBOLS --------------------------

	.type		.nv.reservedSmem.offset0,@object
	.size		.nv.reservedSmem.offset0,0x4
